	.target	sm_100a

	.elftype	@"ET_EXEC"


//--------------------- .note.nv.tkinfo           --------------------------
	.section	.note.nv.tkinfo,"",@"SHT_NOTE"
	.sectionflags	@"SHF_NOTE_NV_TKINFO"
	.tkinfo
        /*0018*/ 	.word	0x00000002
        /*0030*/ 	.string	""
        /*0030*/ 	.string	"ptxas"
        /*0030*/ 	.string	"Cuda compilation tools, release 13.0, V13.0.88"
        /*0030*/ 	.string	"Build cuda_13.0.r13.0/compiler.36424714_0"
        /*0030*/ 	.string	"-arch sm_100a -m 64 "



//--------------------- .note.nv.cuinfo           --------------------------
	.section	.note.nv.cuinfo,"",@"SHT_NOTE"
	.sectionflags	@"SHF_NOTE_NV_CUINFO"
        /*0018*/ 	.short	0x0002
        /*001a*/ 	.short	0x0064
        /*001c*/ 	.short	0x0082
	.zero		2


//--------------------- .nv.info                  --------------------------
	.section	.nv.info,"",@"SHT_CUDA_INFO"
	.align	4


	//----- nvinfo : EIATTR_REGCOUNT
	.align		4
        /*0000*/ 	.byte	0x04, 0x2f
        /*0002*/ 	.short	(.L_20 - .L_19)
	.align		4
.L_19:
        /*0004*/ 	.word	index@(_ZN7cutlass13device_kernelINS_4gemm6kernel13GemmUniversalIN4cute5tupleIJiiiiEEENS1_10collective13CollectiveMmaINS1_35MainloopSm100TmaUmmaWarpSpecializedILi4ELi2ELi4ENS5_IJNS4_1CILi1EEESB_SB_EEEEENS5_IJNSA_ILi64EEENSA_ILi256EEENSA_ILi32EEEEEENS_12float_e5m2_tENS5_IJlSB_lEEESI_SJ_NS4_8TiledMMAINS4_8MMA_AtomIJNS4_10MMA_TraitsINS4_19SM100_MMA_F8F6F4_SSEJSI_SI_fSE_SF_NS4_17integral_constantINS4_4UMMA5MajorELSQ_0EEESR_NSO_INSP_7ScaleInELSS_0EEEST_EEEEEENS4_6LayoutISC_NS5_IJNSA_ILi0EEESX_SX_EEEEENS5_IJNS4_10UnderscoreES10_S10_EEEEENS4_13SM90_TMA_LOADENS4_14ComposedLayoutINS4_7SwizzleILi1ELi4ELi3EEENS4_18smem_ptr_flag_bitsILi8EEENSW_INS5_IJNSA_ILi8EEESG_EEENS5_IJSG_SB_EEEEEEEvNS4_8identityES13_S1D_vS1E_EENS_8epilogue10collective18CollectiveEpilogueINS1G_23Sm100TmaWarpSpecializedILi4ELi2ELi32ELb0ELb0EEEJSH_NS5_IJNSW_ISE_SB_EES1L_EEESI_SJ_SI_SJ_NS1G_6fusion15FusionCallbacksIS1K_NS1N_17LinearCombinationISI_fSI_fLNS_15FloatRoundStyleE2EEESH_S1M_JEEENS4_5SM1004TMEM4LOAD26SM100_TMEM_LOAD_16dp32b32xES13_NS14_INS15_ILi2ELi4ELi3EEES18_NSW_INS5_IJS19_SE_EEENS5_IJSE_SB_EEEEEEENS4_39AutoVectorizingCopyWithAssumedAlignmentILi128EEENS4_14SM90_TMA_STOREES21_S23_S23_EEEvvEEEEvNT_6ParamsE)
        /*0008*/ 	.word	0x00000079


	//----- nvinfo : EIATTR_FRAME_SIZE
	.align		4
.L_20:
        /*000c*/ 	.byte	0x04, 0x11
        /*000e*/ 	.short	(.L_22 - .L_21)
	.align		4
.L_21:
        /*0010*/ 	.word	index@($__internal_2_$__cuda_sm10x_tcgen05_guardrail_trap_unallocated_columns_being_dealloced)
        /*0014*/ 	.word	0x00000000


	//----- nvinfo : EIATTR_FRAME_SIZE
	.align		4
.L_22:
        /*0018*/ 	.byte	0x04, 0x11
        /*001a*/ 	.short	(.L_24 - .L_23)
	.align		4
.L_23:
        /*001c*/ 	.word	index@($__internal_1_$__cuda_sm10x_tcgen05_guardrail_trap_phase_invalid_during_alloc)
        /*0020*/ 	.word	0x00000000


	//----- nvinfo : EIATTR_FRAME_SIZE
	.align		4
.L_24:
        /*0024*/ 	.byte	0x04, 0x11
        /*0026*/ 	.short	(.L_26 - .L_25)
	.align		4
.L_25:
        /*0028*/ 	.word	index@($__internal_0_$__cuda_sm10x_tcgen05_guardrail_trap_col_being_dealloced_not_returned_by_alloc)
        /*002c*/ 	.word	0x00000000


	//----- nvinfo : EIATTR_FRAME_SIZE
	.align		4
.L_26:
        /*0030*/ 	.byte	0x04, 0x11
        /*0032*/ 	.short	(.L_28 - .L_27)
	.align		4
.L_27:
        /*0034*/ 	.word	index@(_ZN7cutlass13device_kernelINS_4gemm6kernel13GemmUniversalIN4cute5tupleIJiiiiEEENS1_10collective13CollectiveMmaINS1_35MainloopSm100TmaUmmaWarpSpecializedILi4ELi2ELi4ENS5_IJNS4_1CILi1EEESB_SB_EEEEENS5_IJNSA_ILi64EEENSA_ILi256EEENSA_ILi32EEEEEENS_12float_e5m2_tENS5_IJlSB_lEEESI_SJ_NS4_8TiledMMAINS4_8MMA_AtomIJNS4_10MMA_TraitsINS4_19SM100_MMA_F8F6F4_SSEJSI_SI_fSE_SF_NS4_17integral_constantINS4_4UMMA5MajorELSQ_0EEESR_NSO_INSP_7ScaleInELSS_0EEEST_EEEEEENS4_6LayoutISC_NS5_IJNSA_ILi0EEESX_SX_EEEEENS5_IJNS4_10UnderscoreES10_S10_EEEEENS4_13SM90_TMA_LOADENS4_14ComposedLayoutINS4_7SwizzleILi1ELi4ELi3EEENS4_18smem_ptr_flag_bitsILi8EEENSW_INS5_IJNSA_ILi8EEESG_EEENS5_IJSG_SB_EEEEEEEvNS4_8identityES13_S1D_vS1E_EENS_8epilogue10collective18CollectiveEpilogueINS1G_23Sm100TmaWarpSpecializedILi4ELi2ELi32ELb0ELb0EEEJSH_NS5_IJNSW_ISE_SB_EES1L_EEESI_SJ_SI_SJ_NS1G_6fusion15FusionCallbacksIS1K_NS1N_17LinearCombinationISI_fSI_fLNS_15FloatRoundStyleE2EEESH_S1M_JEEENS4_5SM1004TMEM4LOAD26SM100_TMEM_LOAD_16dp32b32xES13_NS14_INS15_ILi2ELi4ELi3EEES18_NSW_INS5_IJS19_SE_EEENS5_IJSE_SB_EEEEEEENS4_39AutoVectorizingCopyWithAssumedAlignmentILi128EEENS4_14SM90_TMA_STOREES21_S23_S23_EEEvvEEEEvNT_6ParamsE)
        /*0038*/ 	.word	0x00000000


	//----- nvinfo : EIATTR_MIN_STACK_SIZE
	.align		4
.L_28:
        /*003c*/ 	.byte	0x04, 0x12
        /*003e*/ 	.short	(.L_30 - .L_29)
	.align		4
.L_29:
        /*0040*/ 	.word	index@(_ZN7cutlass13device_kernelINS_4gemm6kernel13GemmUniversalIN4cute5tupleIJiiiiEEENS1_10collective13CollectiveMmaINS1_35MainloopSm100TmaUmmaWarpSpecializedILi4ELi2ELi4ENS5_IJNS4_1CILi1EEESB_SB_EEEEENS5_IJNSA_ILi64EEENSA_ILi256EEENSA_ILi32EEEEEENS_12float_e5m2_tENS5_IJlSB_lEEESI_SJ_NS4_8TiledMMAINS4_8MMA_AtomIJNS4_10MMA_TraitsINS4_19SM100_MMA_F8F6F4_SSEJSI_SI_fSE_SF_NS4_17integral_constantINS4_4UMMA5MajorELSQ_0EEESR_NSO_INSP_7ScaleInELSS_0EEEST_EEEEEENS4_6LayoutISC_NS5_IJNSA_ILi0EEESX_SX_EEEEENS5_IJNS4_10UnderscoreES10_S10_EEEEENS4_13SM90_TMA_LOADENS4_14ComposedLayoutINS4_7SwizzleILi1ELi4ELi3EEENS4_18smem_ptr_flag_bitsILi8EEENSW_INS5_IJNSA_ILi8EEESG_EEENS5_IJSG_SB_EEEEEEEvNS4_8identityES13_S1D_vS1E_EENS_8epilogue10collective18CollectiveEpilogueINS1G_23Sm100TmaWarpSpecializedILi4ELi2ELi32ELb0ELb0EEEJSH_NS5_IJNSW_ISE_SB_EES1L_EEESI_SJ_SI_SJ_NS1G_6fusion15FusionCallbacksIS1K_NS1N_17LinearCombinationISI_fSI_fLNS_15FloatRoundStyleE2EEESH_S1M_JEEENS4_5SM1004TMEM4LOAD26SM100_TMEM_LOAD_16dp32b32xES13_NS14_INS15_ILi2ELi4ELi3EEES18_NSW_INS5_IJS19_SE_EEENS5_IJSE_SB_EEEEEEENS4_39AutoVectorizingCopyWithAssumedAlignmentILi128EEENS4_14SM90_TMA_STOREES21_S23_S23_EEEvvEEEEvNT_6ParamsE)
        /*0044*/ 	.word	0x00000000
.L_30:


//--------------------- .nv.compat                --------------------------
	.section	.nv.compat,"",@"SHT_CUDA_COMPAT_INFO"
	.align	4
        /*0000*/ 	.byte	0x02, 0x09, 0x01, 0x00, 0x02, 0x02, 0x02, 0x00, 0x02, 0x05, 0x05, 0x00, 0x03, 0x07, 0x01, 0x01
        /*0010*/ 	.byte	0x02, 0x03, 0x01, 0x00, 0x02, 0x06, 0x01, 0x00, 0x04, 0x0b, 0x08, 0x00, 0x09, 0x00, 0x00, 0x00
        /*0020*/ 	.byte	0x00, 0x00, 0x00, 0x00


//--------------------- .nv.info._ZN7cutlass13device_kernelINS_4gemm6kernel13GemmUniversalIN4cute5tupleIJiiiiEEENS1_10collective13CollectiveMmaINS1_35MainloopSm100TmaUmmaWarpSpecializedILi4ELi2ELi4ENS5_IJNS4_1CILi1EEESB_SB_EEEEENS5_IJNSA_ILi64EEENSA_ILi256EEENSA_ILi32EEEEEENS_12float_e5m2_tENS5_IJlSB_lEEESI_SJ_NS4_8TiledMMAINS4_8MMA_AtomIJNS4_10MMA_TraitsINS4_19SM100_MMA_F8F6F4_SSEJSI_SI_fSE_SF_NS4_17integral_constantINS4_4UMMA5MajorELSQ_0EEESR_NSO_INSP_7ScaleInELSS_0EEEST_EEEEEENS4_6LayoutISC_NS5_IJNSA_ILi0EEESX_SX_EEEEENS5_IJNS4_10UnderscoreES10_S10_EEEEENS4_13SM90_TMA_LOADENS4_14ComposedLayoutINS4_7SwizzleILi1ELi4ELi3EEENS4_18smem_ptr_flag_bitsILi8EEENSW_INS5_IJNSA_ILi8EEESG_EEENS5_IJSG_SB_EEEEEEEvNS4_8identityES13_S1D_vS1E_EENS_8epilogue10collective18CollectiveEpilogueINS1G_23Sm100TmaWarpSpecializedILi4ELi2ELi32ELb0ELb0EEEJSH_NS5_IJNSW_ISE_SB_EES1L_EEESI_SJ_SI_SJ_NS1G_6fusion15FusionCallbacksIS1K_NS1N_17LinearCombinationISI_fSI_fLNS_15FloatRoundStyleE2EEESH_S1M_JEEENS4_5SM1004TMEM4LOAD26SM100_TMEM_LOAD_16dp32b32xES13_NS14_INS15_ILi2ELi4ELi3EEES18_NSW_INS5_IJS19_SE_EEENS5_IJSE_SB_EEEEEEENS4_39AutoVectorizingCopyWithAssumedAlignmentILi128EEENS4_14SM90_TMA_STOREES21_S23_S23_EEEvvEEEEvNT_6ParamsE --------------------------
	.section	.nv.info._ZN7cutlass13device_kernelINS_4gemm6kernel13GemmUniversalIN4cute5tupleIJiiiiEEENS1_10collective13CollectiveMmaINS1_35MainloopSm100TmaUmmaWarpSpecializedILi4ELi2ELi4ENS5_IJNS4_1CILi1EEESB_SB_EEEEENS5_IJNSA_ILi64EEENSA_ILi256EEENSA_ILi32EEEEEENS_12float_e5m2_tENS5_IJlSB_lEEESI_SJ_NS4_8TiledMMAINS4_8MMA_AtomIJNS4_10MMA_TraitsINS4_19SM100_MMA_F8F6F4_SSEJSI_SI_fSE_SF_NS4_17integral_constantINS4_4UMMA5MajorELSQ_0EEESR_NSO_INSP_7ScaleInELSS_0EEEST_EEEEEENS4_6LayoutISC_NS5_IJNSA_ILi0EEESX_SX_EEEEENS5_IJNS4_10UnderscoreES10_S10_EEEEENS4_13SM90_TMA_LOADENS4_14ComposedLayoutINS4_7SwizzleILi1ELi4ELi3EEENS4_18smem_ptr_flag_bitsILi8EEENSW_INS5_IJNSA_ILi8EEESG_EEENS5_IJSG_SB_EEEEEEEvNS4_8identityES13_S1D_vS1E_EENS_8epilogue10collective18CollectiveEpilogueINS1G_23Sm100TmaWarpSpecializedILi4ELi2ELi32ELb0ELb0EEEJSH_NS5_IJNSW_ISE_SB_EES1L_EEESI_SJ_SI_SJ_NS1G_6fusion15FusionCallbacksIS1K_NS1N_17LinearCombinationISI_fSI_fLNS_15FloatRoundStyleE2EEESH_S1M_JEEENS4_5SM1004TMEM4LOAD26SM100_TMEM_LOAD_16dp32b32xES13_NS14_INS15_ILi2ELi4ELi3EEES18_NSW_INS5_IJS19_SE_EEENS5_IJSE_SB_EEEEEEENS4_39AutoVectorizingCopyWithAssumedAlignmentILi128EEENS4_14SM90_TMA_STOREES21_S23_S23_EEEvvEEEEvNT_6ParamsE,"",@"SHT_CUDA_INFO"
	.sectionflags	@""
	.align	4


	//----- nvinfo : EIATTR_CUDA_API_VERSION
	.align		4
        /*0000*/ 	.byte	0x04, 0x37
        /*0002*/ 	.short	(.L_32 - .L_31)
.L_31:
        /*0004*/ 	.word	0x00000082


	//----- nvinfo : EIATTR_KPARAM_INFO
	.align		4
.L_32:
        /*0008*/ 	.byte	0x04, 0x17
        /*000a*/ 	.short	(.L_34 - .L_33)
.L_33:
        /*000c*/ 	.word	0x00000000
        /*0010*/ 	.short	0x0000
        /*0012*/ 	.short	0x0000
        /*0014*/ 	.byte	0x00, 0xf0, 0x01, 0x20


	//----- nvinfo : EIATTR_AT_ENTRY_FRAGMENTS
	.align		4
.L_34:
        /*0018*/ 	.byte	0x04, 0x4f
        /*001a*/ 	.short	(.L_36 - .L_35)


	//   ....[0]....
.L_35:
        /*001c*/ 	.word	0x00000006


	//----- nvinfo : EIATTR_RESERVED_SMEM_USED
	.align		4
.L_36:
        /*0020*/ 	.byte	0x01, 0x41
	.zero		2


	//----- nvinfo : EIATTR_SPARSE_MMA_MASK
	.align		4
        /*0024*/ 	.byte	0x03, 0x50
        /*0026*/ 	.short	0x0000


	//----- nvinfo : EIATTR_TCGEN05_1CTA_USED
	.align		4
        /*0028*/ 	.byte	0x01, 0x51
	.zero		2


	//----- nvinfo : EIATTR_MAXREG_COUNT
	.align		4
        /*002c*/ 	.byte	0x03, 0x1b
        /*002e*/ 	.short	0x00ff


	//----- nvinfo : EIATTR_NUM_BARRIERS
	.align		4
        /*0030*/ 	.byte	0x02, 0x4c
        /*0032*/ 	.byte	0x07
	.zero		1


	//----- nvinfo : EIATTR_EXTERNS
	.align		4
        /*0034*/ 	.byte	0x04, 0x0f
        /*0036*/ 	.short	(.L_38 - .L_37)


	//   ....[0]....
	.align		4
.L_37:
        /*0038*/ 	.word	index@(__assertfail)


	//----- nvinfo : EIATTR_MERCURY_ISA_VERSION
	.align		4
.L_38:
        /*003c*/ 	.byte	0x03, 0x5f
        /*003e*/ 	.short	0x0101


	//----- nvinfo : EIATTR_INT_WARP_WIDE_INSTR_OFFSETS
	.align		4
        /*0040*/ 	.byte	0x04, 0x31
        /*0042*/ 	.short	(.L_40 - .L_39)


	//   ....[0]....
.L_39:
        /*0044*/ 	.word	0x00001de0


	//   ....[1]....
        /*0048*/ 	.word	0x00003730


	//   ....[2]....
        /*004c*/ 	.word	0x00003760


	//   ....[3]....
        /*0050*/ 	.word	0x000037b0


	//   ....[4]....
        /*0054*/ 	.word	0x000040d0


	//   ....[5]....
        /*0058*/ 	.word	0x00004130


	//   ....[6]....
        /*005c*/ 	.word	0x00004210


	//   ....[7]....
        /*0060*/ 	.word	0x00004280


	//   ....[8]....
        /*0064*/ 	.word	0x00004390


	//   ....[9]....
        /*0068*/ 	.word	0x00004420


	//   ....[10]....
        /*006c*/ 	.word	0x000045f0


	//   ....[11]....
        /*0070*/ 	.word	0x00004750


	//----- nvinfo : EIATTR_COOP_GROUP_MASK_REGIDS
	.align		4
.L_40:
        /*0074*/ 	.byte	0x04, 0x29
        /*0076*/ 	.short	(.L_42 - .L_41)


	//   ....[0]....
.L_41:
        /*0078*/ 	.word	0xffffffff


	//   ....[1]....
        /*007c*/ 	.word	0xffffffff


	//   ....[2]....
        /*0080*/ 	.word	0xffffffff


	//   ....[3]....
        /*0084*/ 	.word	0xffffffff


	//   ....[4]....
        /*0088*/ 	.word	0xffffffff


	//   ....[5]....
        /*008c*/ 	.word	0xffffffff


	//   ....[6]....
        /*0090*/ 	.word	0xffffffff


	//   ....[7]....
        /*0094*/ 	.word	0xffffffff


	//   ....[8]....
        /*0098*/ 	.word	0xffffffff


	//   ....[9]....
        /*009c*/ 	.word	0xffffffff


	//   ....[10]....
        /*00a0*/ 	.word	0xffffffff


	//   ....[11]....
        /*00a4*/ 	.word	0xffffffff


	//   ....[12]....
        /*00a8*/ 	.word	0xffffffff


	//----- nvinfo : EIATTR_COOP_GROUP_INSTR_OFFSETS
	.align		4
.L_42:
        /*00ac*/ 	.byte	0x04, 0x28
        /*00ae*/ 	.short	(.L_44 - .L_43)


	//   ....[0]....
.L_43:
        /*00b0*/ 	.word	0x00000090


	//   ....[1]....
        /*00b4*/ 	.word	0x000004d0


	//   ....[2]....
        /*00b8*/ 	.word	0x00000640


	//   ....[3]....
        /*00bc*/ 	.word	0x000007e0


	//   ....[4]....
        /*00c0*/ 	.word	0x000008e0


	//   ....[5]....
        /*00c4*/ 	.word	0x00000a50


	//   ....[6]....
        /*00c8*/ 	.word	0x00000bf0


	//   ....[7]....
        /*00cc*/ 	.word	0x00001cc0


	//   ....[8]....
        /*00d0*/ 	.word	0x00002aa0


	//   ....[9]....
        /*00d4*/ 	.word	0x00002cb0


	//   ....[10]....
        /*00d8*/ 	.word	0x00002ce0


	//   ....[11]....
        /*00dc*/ 	.word	0x00003620


	//   ....[12]....
        /*00e0*/ 	.word	0x00003850


	//----- nvinfo : EIATTR_VRC_CTA_INIT_COUNT
	.align		4
.L_44:
        /*00e4*/ 	.byte	0x02, 0x4a
        /*00e6*/ 	.byte	0x80
	.zero		1


	//----- nvinfo : EIATTR_SYSCALL_OFFSETS
	.align		4
        /*00e8*/ 	.byte	0x04, 0x46
        /*00ea*/ 	.short	(.L_46 - .L_45)


	//   ....[0]....
.L_45:
        /*00ec*/ 	.word	0x000051d0


	//   ....[1]....
        /*00f0*/ 	.word	0x00005310


	//   ....[2]....
        /*00f4*/ 	.word	0x00005b10


	//   ....[3]....
        /*00f8*/ 	.word	0x000068b0


	//   ....[4]....
        /*00fc*/ 	.word	0x00007610


	//   ....[5]....
        /*0100*/ 	.word	0x000083a0


	//----- nvinfo : EIATTR_MBARRIER_INSTR_OFFSETS
	.align		4
.L_46:
        /*0104*/ 	.byte	0x04, 0x39
        /*0106*/ 	.short	(.L_48 - .L_47)


	//   ....[0]....
.L_47:
        /*0108*/ 	.word	0x000005b0
        /*010c*/ 	.word	0x000000ff
        /*0110*/ 	.word	0x00000000
        /*0114*/ 	.short	0x0100
        /*0116*/ 	.byte	0x05
	.zero		1


	//   ....[1]....
        /*0118*/ 	.word	0x000005c0
        /*011c*/ 	.word	0x000000ff
        /*0120*/ 	.word	0x00000020
        /*0124*/ 	.short	0x0100
        /*0126*/ 	.byte	0x05
	.zero		1


	//   ....[2]....
        /*0128*/ 	.word	0x000005d0
        /*012c*/ 	.word	0x000000ff
        /*0130*/ 	.word	0x00000008
        /*0134*/ 	.short	0x0100
        /*0136*/ 	.byte	0x05
	.zero		1


	//   ....[3]....
        /*0138*/ 	.word	0x000005e0
        /*013c*/ 	.word	0x000000ff
        /*0140*/ 	.word	0x00000028
        /*0144*/ 	.short	0x0100
        /*0146*/ 	.byte	0x05
	.zero		1


	//   ....[4]....
        /*0148*/ 	.word	0x000005f0
        /*014c*/ 	.word	0x000000ff
        /*0150*/ 	.word	0x00000010
        /*0154*/ 	.short	0x0100
        /*0156*/ 	.byte	0x05
	.zero		1


	//   ....[5]....
        /*0158*/ 	.word	0x00000600
        /*015c*/ 	.word	0x000000ff
        /*0160*/ 	.word	0x00000030
        /*0164*/ 	.short	0x0100
        /*0166*/ 	.byte	0x05
	.zero		1


	//   ....[6]....
        /*0168*/ 	.word	0x00000610
        /*016c*/ 	.word	0x000000ff
        /*0170*/ 	.word	0x00000018
        /*0174*/ 	.short	0x0100
        /*0176*/ 	.byte	0x05
	.zero		1


	//   ....[7]....
        /*0178*/ 	.word	0x00000620
        /*017c*/ 	.word	0x000000ff
        /*0180*/ 	.word	0x00000038
        /*0184*/ 	.short	0x0100
        /*0186*/ 	.byte	0x05
	.zero		1


	//   ....[8]....
        /*0188*/ 	.word	0x00000750
        /*018c*/ 	.word	0x000000ff
        /*0190*/ 	.word	0x00000040
        /*0194*/ 	.short	0x0100
        /*0196*/ 	.byte	0x07
	.zero		1


	//   ....[9]....
        /*0198*/ 	.word	0x00000760
        /*019c*/ 	.word	0x000000ff
        /*01a0*/ 	.word	0x00000060
        /*01a4*/ 	.short	0x0100
        /*01a6*/ 	.byte	0x07
	.zero		1


	//   ....[10]....
        /*01a8*/ 	.word	0x00000770
        /*01ac*/ 	.word	0x000000ff
        /*01b0*/ 	.word	0x00000048
        /*01b4*/ 	.short	0x0100
        /*01b6*/ 	.byte	0x07
	.zero		1


	//   ....[11]....
        /*01b8*/ 	.word	0x00000780
        /*01bc*/ 	.word	0x000000ff
        /*01c0*/ 	.word	0x00000068
        /*01c4*/ 	.short	0x0100
        /*01c6*/ 	.byte	0x07
	.zero		1


	//   ....[12]....
        /*01c8*/ 	.word	0x00000790
        /*01cc*/ 	.word	0x000000ff
        /*01d0*/ 	.word	0x00000050
        /*01d4*/ 	.short	0x0100
        /*01d6*/ 	.byte	0x07
	.zero		1


	//   ....[13]....
        /*01d8*/ 	.word	0x000007a0
        /*01dc*/ 	.word	0x000000ff
        /*01e0*/ 	.word	0x00000070
        /*01e4*/ 	.short	0x0100
        /*01e6*/ 	.byte	0x07
	.zero		1


	//   ....[14]....
        /*01e8*/ 	.word	0x000007b0
        /*01ec*/ 	.word	0x000000ff
        /*01f0*/ 	.word	0x00000058
        /*01f4*/ 	.short	0x0100
        /*01f6*/ 	.byte	0x07
	.zero		1


	//   ....[15]....
        /*01f8*/ 	.word	0x000007c0
        /*01fc*/ 	.word	0x000000ff
        /*0200*/ 	.word	0x00000078
        /*0204*/ 	.short	0x0100
        /*0206*/ 	.byte	0x07
	.zero		1


	//   ....[16]....
        /*0208*/ 	.word	0x000008b0
        /*020c*/ 	.word	0x000000ff
        /*0210*/ 	.word	0x00000080
        /*0214*/ 	.short	0x0100
        /*0216*/ 	.byte	0x05
	.zero		1


	//   ....[17]....
        /*0218*/ 	.word	0x000008c0
        /*021c*/ 	.word	0x000000ff
        /*0220*/ 	.word	0x00000088
        /*0224*/ 	.short	0x0100
        /*0226*/ 	.byte	0x05
	.zero		1


	//   ....[18]....
        /*0228*/ 	.word	0x00000a00
        /*022c*/ 	.word	0x000000ff
        /*0230*/ 	.word	0x00000090
        /*0234*/ 	.short	0x0100
        /*0236*/ 	.byte	0x05
	.zero		1


	//   ....[19]....
        /*0238*/ 	.word	0x00000a10
        /*023c*/ 	.word	0x000000ff
        /*0240*/ 	.word	0x000000a0
        /*0244*/ 	.short	0x0100
        /*0246*/ 	.byte	0x05
	.zero		1


	//   ....[20]....
        /*0248*/ 	.word	0x00000a20
        /*024c*/ 	.word	0x000000ff
        /*0250*/ 	.word	0x00000098
        /*0254*/ 	.short	0x0100
        /*0256*/ 	.byte	0x05
	.zero		1


	//   ....[21]....
        /*0258*/ 	.word	0x00000a30
        /*025c*/ 	.word	0x000000ff
        /*0260*/ 	.word	0x000000a8
        /*0264*/ 	.short	0x0100
        /*0266*/ 	.byte	0x05
	.zero		1


	//   ....[22]....
        /*0268*/ 	.word	0x00000b60
        /*026c*/ 	.word	0x000000ff
        /*0270*/ 	.word	0x000000b0
        /*0274*/ 	.short	0x0100
        /*0276*/ 	.byte	0x07
	.zero		1


	//   ....[23]....
        /*0278*/ 	.word	0x00000b70
        /*027c*/ 	.word	0x000000ff
        /*0280*/ 	.word	0x000000d0
        /*0284*/ 	.short	0x0100
        /*0286*/ 	.byte	0x07
	.zero		1


	//   ....[24]....
        /*0288*/ 	.word	0x00000b80
        /*028c*/ 	.word	0x000000ff
        /*0290*/ 	.word	0x000000b8
        /*0294*/ 	.short	0x0100
        /*0296*/ 	.byte	0x07
	.zero		1


	//   ....[25]....
        /*0298*/ 	.word	0x00000b90
        /*029c*/ 	.word	0x000000ff
        /*02a0*/ 	.word	0x000000d8
        /*02a4*/ 	.short	0x0100
        /*02a6*/ 	.byte	0x07
	.zero		1


	//   ....[26]....
        /*02a8*/ 	.word	0x00000ba0
        /*02ac*/ 	.word	0x000000ff
        /*02b0*/ 	.word	0x000000c0
        /*02b4*/ 	.short	0x0100
        /*02b6*/ 	.byte	0x07
	.zero		1


	//   ....[27]....
        /*02b8*/ 	.word	0x00000bb0
        /*02bc*/ 	.word	0x000000ff
        /*02c0*/ 	.word	0x000000e0
        /*02c4*/ 	.short	0x0100
        /*02c6*/ 	.byte	0x07
	.zero		1


	//   ....[28]....
        /*02c8*/ 	.word	0x00000bc0
        /*02cc*/ 	.word	0x000000ff
        /*02d0*/ 	.word	0x000000c8
        /*02d4*/ 	.short	0x0100
        /*02d6*/ 	.byte	0x07
	.zero		1


	//   ....[29]....
        /*02d8*/ 	.word	0x00000bd0
        /*02dc*/ 	.word	0x000000ff
        /*02e0*/ 	.word	0x000000e8
        /*02e4*/ 	.short	0x0100
        /*02e6*/ 	.byte	0x07
	.zero		1


	//   ....[30]....
        /*02e8*/ 	.word	0x00000cc0
        /*02ec*/ 	.word	0x000000ff
        /*02f0*/ 	.word	0x000000f0
        /*02f4*/ 	.short	0x0100
        /*02f6*/ 	.byte	0x05
	.zero		1


	//   ....[31]....
        /*02f8*/ 	.word	0x00000cd0
        /*02fc*/ 	.word	0x000000ff
        /*0300*/ 	.word	0x00000100
        /*0304*/ 	.short	0x0100
        /*0306*/ 	.byte	0x05
	.zero		1


	//   ....[32]....
        /*0308*/ 	.word	0x00000ce0
        /*030c*/ 	.word	0x000000ff
        /*0310*/ 	.word	0x000000f8
        /*0314*/ 	.short	0x0100
        /*0316*/ 	.byte	0x05
	.zero		1


	//   ....[33]....
        /*0318*/ 	.word	0x00000cf0
        /*031c*/ 	.word	0x000000ff
        /*0320*/ 	.word	0x00000108
        /*0324*/ 	.short	0x0100
        /*0326*/ 	.byte	0x05
	.zero		1


	//   ....[34]....
        /*0328*/ 	.word	0x000015c0
        /*032c*/ 	.word	0x00000002
        /*0330*/ 	.word	0x00000100
        /*0334*/ 	.short	0x010a
        /*0336*/ 	.byte	0xff
	.zero		1


	//   ....[35]....
        /*0338*/ 	.word	0x000015f0
        /*033c*/ 	.word	0x00000002
        /*0340*/ 	.word	0x000000f0
        /*0344*/ 	.short	0x0101
        /*0346*/ 	.byte	0xff
	.zero		1


	//   ....[36]....
        /*0348*/ 	.word	0x000016c0
        /*034c*/ 	.word	0x000000ff
        /*0350*/ 	.word	0x00000020
        /*0354*/ 	.short	0x010a
        /*0356*/ 	.byte	0x08
	.zero		1


	//   ....[37]....
        /*0358*/ 	.word	0x00001760
        /*035c*/ 	.word	0x000000ff
        /*0360*/ 	.word	0x00000020
        /*0364*/ 	.short	0x010a
        /*0366*/ 	.byte	0x21
	.zero		1


	//   ....[38]....
        /*0368*/ 	.word	0x000018b0
        /*036c*/ 	.word	0x000000ff
        /*0370*/ 	.word	0x00000020
        /*0374*/ 	.short	0x010a
        /*0376*/ 	.byte	0x08
	.zero		1


	//   ....[39]....
        /*0378*/ 	.word	0x000019c0
        /*037c*/ 	.word	0x000000ff
        /*0380*/ 	.word	0x00000088
        /*0384*/ 	.short	0x0101
        /*0386*/ 	.byte	0x04
	.zero		1


	//   ....[40]....
        /*0388*/ 	.word	0x000019e0
        /*038c*/ 	.word	0x000000ff
        /*0390*/ 	.word	0x00000020
        /*0394*/ 	.short	0x010a
        /*0396*/ 	.byte	0x08
	.zero		1


	//   ....[41]....
        /*0398*/ 	.word	0x00001a60
        /*039c*/ 	.word	0x000000ff
        /*03a0*/ 	.word	0x00000020
        /*03a4*/ 	.short	0x010a
        /*03a6*/ 	.byte	0x11
	.zero		1


	//   ....[42]....
        /*03a8*/ 	.word	0x00001bb0
        /*03ac*/ 	.word	0x000000ff
        /*03b0*/ 	.word	0x00000020
        /*03b4*/ 	.short	0x010a
        /*03b6*/ 	.byte	0x08
	.zero		1


	//   ....[43]....
        /*03b8*/ 	.word	0x00001cf0
        /*03bc*/ 	.word	0x00000002
        /*03c0*/ 	.word	0x00000090
        /*03c4*/ 	.short	0x010a
        /*03c6*/ 	.byte	0xff
	.zero		1


	//   ....[44]....
        /*03c8*/ 	.word	0x00001db0
        /*03cc*/ 	.word	0x00000002
        /*03d0*/ 	.word	0x00000000
        /*03d4*/ 	.short	0x0101
        /*03d6*/ 	.byte	0xff
	.zero		1


	//   ....[45]....
        /*03d8*/ 	.word	0x00002310
        /*03dc*/ 	.word	0x000000ff
        /*03e0*/ 	.word	0x00000000
        /*03e4*/ 	.short	0x010a
        /*03e6*/ 	.byte	0x05
	.zero		1


	//   ....[46]....
        /*03e8*/ 	.word	0x000023a0
        /*03ec*/ 	.word	0x000000ff
        /*03f0*/ 	.word	0x00000000
        /*03f4*/ 	.short	0x010a
        /*03f6*/ 	.byte	0x05
	.zero		1


	//   ....[47]....
        /*03f8*/ 	.word	0x00002430
        /*03fc*/ 	.word	0x000000ff
        /*0400*/ 	.word	0x00000000
        /*0404*/ 	.short	0x010a
        /*0406*/ 	.byte	0x05
	.zero		1


	//   ....[48]....
        /*0408*/ 	.word	0x000024d0
        /*040c*/ 	.word	0x00000000
        /*0410*/ 	.word	0x00000000
        /*0414*/ 	.short	0x010a
        /*0416*/ 	.byte	0xff
	.zero		1


	//   ....[49]....
        /*0418*/ 	.word	0x000025f0
        /*041c*/ 	.word	0x00000000
        /*0420*/ 	.word	0x000000f0
        /*0424*/ 	.short	0x010a
        /*0426*/ 	.byte	0xff
	.zero		1


	//   ....[50]....
        /*0428*/ 	.word	0x00002660
        /*042c*/ 	.word	0x00000000
        /*0430*/ 	.word	0x00000000
        /*0434*/ 	.short	0x0101
        /*0436*/ 	.byte	0xff
	.zero		1


	//   ....[51]....
        /*0438*/ 	.word	0x00002680
        /*043c*/ 	.word	0x000000ff
        /*0440*/ 	.word	0x000000a0
        /*0444*/ 	.short	0x010a
        /*0446*/ 	.byte	0x05
	.zero		1


	//   ....[52]....
        /*0448*/ 	.word	0x000027a0
        /*044c*/ 	.word	0x00000000
        /*0450*/ 	.word	0x00000090
        /*0454*/ 	.short	0x010a
        /*0456*/ 	.byte	0xff
	.zero		1


	//   ....[53]....
        /*0458*/ 	.word	0x000028a0
        /*045c*/ 	.word	0x00000000
        /*0460*/ 	.word	0x00000000
        /*0464*/ 	.short	0x0101
        /*0466*/ 	.byte	0xff
	.zero		1


	//   ....[54]....
        /*0468*/ 	.word	0x00002930
        /*046c*/ 	.word	0x000000ff
        /*0470*/ 	.word	0x000000a0
        /*0474*/ 	.short	0x0106
        /*0476*/ 	.byte	0x05
	.zero		1


	//   ....[55]....
        /*0478*/ 	.word	0x00002950
        /*047c*/ 	.word	0x000000ff
        /*0480*/ 	.word	0x000000a0
        /*0484*/ 	.short	0x010a
        /*0486*/ 	.byte	0x05
	.zero		1


	//   ....[56]....
        /*0488*/ 	.word	0x000029e0
        /*048c*/ 	.word	0x000000ff
        /*0490*/ 	.word	0x000000a0
        /*0494*/ 	.short	0x0106
        /*0496*/ 	.byte	0x04
	.zero		1


	//   ....[57]....
        /*0498*/ 	.word	0x00002a20
        /*049c*/ 	.word	0x00000000
        /*04a0*/ 	.word	0x000000a0
        /*04a4*/ 	.short	0x010a
        /*04a6*/ 	.byte	0xff
	.zero		1


	//   ....[58]....
        /*04a8*/ 	.word	0x00002f00
        /*04ac*/ 	.word	0x00000000
        /*04b0*/ 	.word	0x00000090
        /*04b4*/ 	.short	0x010a
        /*04b6*/ 	.byte	0xff
	.zero		1


	//   ....[59]....
        /*04b8*/ 	.word	0x00003000
        /*04bc*/ 	.word	0x00000003
        /*04c0*/ 	.word	0x00000000
        /*04c4*/ 	.short	0x0101
        /*04c6*/ 	.byte	0xff
	.zero		1


	//   ....[60]....
        /*04c8*/ 	.word	0x00003010
        /*04cc*/ 	.word	0x000000ff
        /*04d0*/ 	.word	0x00000000
        /*04d4*/ 	.short	0x010a
        /*04d6*/ 	.byte	0x04
	.zero		1


	//   ....[61]....
        /*04d8*/ 	.word	0x00003030
        /*04dc*/ 	.word	0x000000ff
        /*04e0*/ 	.word	0x000000d0
        /*04e4*/ 	.short	0x010a
        /*04e6*/ 	.byte	0x09
	.zero		1


	//   ....[62]....
        /*04e8*/ 	.word	0x00003170
        /*04ec*/ 	.word	0x000000ff
        /*04f0*/ 	.word	0x00000000
        /*04f4*/ 	.short	0x010a
        /*04f6*/ 	.byte	0x07
	.zero		1


	//   ....[63]....
        /*04f8*/ 	.word	0x000032a0
        /*04fc*/ 	.word	0x000000ff
        /*0500*/ 	.word	0x00000000
        /*0504*/ 	.short	0x010a
        /*0506*/ 	.byte	0x04
	.zero		1


	//   ....[64]....
        /*0508*/ 	.word	0x00003450
        /*050c*/ 	.word	0x000000ff
        /*0510*/ 	.word	0x00000000
        /*0514*/ 	.short	0x010a
        /*0516*/ 	.byte	0x05
	.zero		1


	//   ....[65]....
        /*0518*/ 	.word	0x000034e0
        /*051c*/ 	.word	0x000000ff
        /*0520*/ 	.word	0x00000000
        /*0524*/ 	.short	0x010a
        /*0526*/ 	.byte	0x05
	.zero		1


	//   ....[66]....
        /*0528*/ 	.word	0x00003570
        /*052c*/ 	.word	0x000000ff
        /*0530*/ 	.word	0x00000000
        /*0534*/ 	.short	0x010a
        /*0536*/ 	.byte	0x05
	.zero		1


	//   ....[67]....
        /*0538*/ 	.word	0x00003600
        /*053c*/ 	.word	0x000000ff
        /*0540*/ 	.word	0x00000000
        /*0544*/ 	.short	0x010a
        /*0546*/ 	.byte	0x07
	.zero		1


	//   ....[68]....
        /*0548*/ 	.word	0x00003a80
        /*054c*/ 	.word	0x00000000
        /*0550*/ 	.word	0x00000090
        /*0554*/ 	.short	0x010a
        /*0556*/ 	.byte	0xff
	.zero		1


	//   ....[69]....
        /*0558*/ 	.word	0x00003b40
        /*055c*/ 	.word	0x00000000
        /*0560*/ 	.word	0x00000000
        /*0564*/ 	.short	0x0101
        /*0566*/ 	.byte	0xff
	.zero		1


	//   ....[70]....
        /*0568*/ 	.word	0x00003e60
        /*056c*/ 	.word	0x000000ff
        /*0570*/ 	.word	0x00000088
        /*0574*/ 	.short	0x010a
        /*0576*/ 	.byte	0x07
	.zero		1


	//   ....[71]....
        /*0578*/ 	.word	0x00004050
        /*057c*/ 	.word	0x000000ff
        /*0580*/ 	.word	0x00000060
        /*0584*/ 	.short	0x010a
        /*0586*/ 	.byte	0x07
	.zero		1


	//   ....[72]....
        /*0588*/ 	.word	0x000041c0
        /*058c*/ 	.word	0x000000ff
        /*0590*/ 	.word	0x00000040
        /*0594*/ 	.short	0x010b
        /*0596*/ 	.byte	0x07
	.zero		1


	//   ....[73]....
        /*0598*/ 	.word	0x000041d0
        /*059c*/ 	.word	0x000000ff
        /*05a0*/ 	.word	0x00000000
        /*05a4*/ 	.short	0x0101
        /*05a6*/ 	.byte	0x08
	.zero		1


	//   ....[74]....
        /*05a8*/ 	.word	0x000041e0
        /*05ac*/ 	.word	0x000000ff
        /*05b0*/ 	.word	0x00000068
        /*05b4*/ 	.short	0x010a
        /*05b6*/ 	.byte	0x07
	.zero		1


	//   ....[75]....
        /*05b8*/ 	.word	0x00004330
        /*05bc*/ 	.word	0x000000ff
        /*05c0*/ 	.word	0x00000048
        /*05c4*/ 	.short	0x010b
        /*05c6*/ 	.byte	0x07
	.zero		1


	//   ....[76]....
        /*05c8*/ 	.word	0x00004340
        /*05cc*/ 	.word	0x000000ff
        /*05d0*/ 	.word	0x00000000
        /*05d4*/ 	.short	0x0101
        /*05d6*/ 	.byte	0x08
	.zero		1


	//   ....[77]....
        /*05d8*/ 	.word	0x00004350
        /*05dc*/ 	.word	0x000000ff
        /*05e0*/ 	.word	0x00000070
        /*05e4*/ 	.short	0x010a
        /*05e6*/ 	.byte	0x07
	.zero		1


	//   ....[78]....
        /*05e8*/ 	.word	0x000044d0
        /*05ec*/ 	.word	0x000000ff
        /*05f0*/ 	.word	0x00000050
        /*05f4*/ 	.short	0x010b
        /*05f6*/ 	.byte	0x07
	.zero		1


	//   ....[79]....
        /*05f8*/ 	.word	0x00004510
        /*05fc*/ 	.word	0x000000ff
        /*0600*/ 	.word	0x00000000
        /*0604*/ 	.short	0x0101
        /*0606*/ 	.byte	0x08
	.zero		1


	//   ....[80]....
        /*0608*/ 	.word	0x00004550
        /*060c*/ 	.word	0x000000ff
        /*0610*/ 	.word	0x00000078
        /*0614*/ 	.short	0x010a
        /*0616*/ 	.byte	0x07
	.zero		1


	//   ....[81]....
        /*0618*/ 	.word	0x00004790
        /*061c*/ 	.word	0x000000ff
        /*0620*/ 	.word	0x00000058
        /*0624*/ 	.short	0x010b
        /*0626*/ 	.byte	0x07
	.zero		1


	//   ....[82]....
        /*0628*/ 	.word	0x000047b0
        /*062c*/ 	.word	0x000000ff
        /*0630*/ 	.word	0x00000000
        /*0634*/ 	.short	0x0101
        /*0636*/ 	.byte	0x0d
	.zero		1


	//   ....[83]....
        /*0638*/ 	.word	0x000047e0
        /*063c*/ 	.word	0x000000ff
        /*0640*/ 	.word	0x00000060
        /*0644*/ 	.short	0x010a
        /*0646*/ 	.byte	0x07
	.zero		1


	//   ....[84]....
        /*0648*/ 	.word	0x00004800
        /*064c*/ 	.word	0x000000ff
        /*0650*/ 	.word	0x00000068
        /*0654*/ 	.short	0x010a
        /*0656*/ 	.byte	0x07
	.zero		1


	//   ....[85]....
        /*0658*/ 	.word	0x00004820
        /*065c*/ 	.word	0x000000ff
        /*0660*/ 	.word	0x00000070
        /*0664*/ 	.short	0x010a
        /*0666*/ 	.byte	0x07
	.zero		1


	//   ....[86]....
        /*0668*/ 	.word	0x00004860
        /*066c*/ 	.word	0x00000000
        /*0670*/ 	.word	0x00000078
        /*0674*/ 	.short	0x010a
        /*0676*/ 	.byte	0xff
	.zero		1


	//   ....[87]....
        /*0678*/ 	.word	0x00004ba0
        /*067c*/ 	.word	0x00000000
        /*0680*/ 	.word	0x00000090
        /*0684*/ 	.short	0x010a
        /*0686*/ 	.byte	0xff
	.zero		1


	//   ....[88]....
        /*0688*/ 	.word	0x00004cb0
        /*068c*/ 	.word	0x00000000
        /*0690*/ 	.word	0x00000000
        /*0694*/ 	.short	0x0101
        /*0696*/ 	.byte	0xff
	.zero		1


	//   ....[89]....
        /*0698*/ 	.word	0x000056d0
        /*069c*/ 	.word	0x00000002
        /*06a0*/ 	.word	0x00000040
        /*06a4*/ 	.short	0x010a
        /*06a6*/ 	.byte	0xff
	.zero		1


	//   ....[90]....
        /*06a8*/ 	.word	0x00005710
        /*06ac*/ 	.word	0x00000071
        /*06b0*/ 	.word	0x000000b0
        /*06b4*/ 	.short	0x010a
        /*06b6*/ 	.byte	0xff
	.zero		1


	//   ....[91]....
        /*06b8*/ 	.word	0x00005850
        /*06bc*/ 	.word	0x00000002
        /*06c0*/ 	.word	0x00000040
        /*06c4*/ 	.short	0x010a
        /*06c6*/ 	.byte	0xff
	.zero		1


	//   ....[92]....
        /*06c8*/ 	.word	0x00005970
        /*06cc*/ 	.word	0x00000000
        /*06d0*/ 	.word	0x00000000
        /*06d4*/ 	.short	0x0101
        /*06d6*/ 	.byte	0xff
	.zero		1


	//   ....[93]....
        /*06d8*/ 	.word	0x000059f0
        /*06dc*/ 	.word	0x00000071
        /*06e0*/ 	.word	0x000000b0
        /*06e4*/ 	.short	0x010a
        /*06e6*/ 	.byte	0xff
	.zero		1


	//   ....[94]....
        /*06e8*/ 	.word	0x00006540
        /*06ec*/ 	.word	0x00000000
        /*06f0*/ 	.word	0x00000040
        /*06f4*/ 	.short	0x010a
        /*06f6*/ 	.byte	0xff
	.zero		1


	//   ....[95]....
        /*06f8*/ 	.word	0x00006600
        /*06fc*/ 	.word	0x00000000
        /*0700*/ 	.word	0x00000040
        /*0704*/ 	.short	0x010a
        /*0706*/ 	.byte	0xff
	.zero		1


	//   ....[96]....
        /*0708*/ 	.word	0x00006730
        /*070c*/ 	.word	0x00000000
        /*0710*/ 	.word	0x00000000
        /*0714*/ 	.short	0x0101
        /*0716*/ 	.byte	0xff
	.zero		1


	//   ....[97]....
        /*0718*/ 	.word	0x000072a0
        /*071c*/ 	.word	0x00000000
        /*0720*/ 	.word	0x00000040
        /*0724*/ 	.short	0x010a
        /*0726*/ 	.byte	0xff
	.zero		1


	//   ....[98]....
        /*0728*/ 	.word	0x00007360
        /*072c*/ 	.word	0x00000000
        /*0730*/ 	.word	0x00000040
        /*0734*/ 	.short	0x010a
        /*0736*/ 	.byte	0xff
	.zero		1


	//   ....[99]....
        /*0738*/ 	.word	0x00007490
        /*073c*/ 	.word	0x00000000
        /*0740*/ 	.word	0x00000000
        /*0744*/ 	.short	0x0101
        /*0746*/ 	.byte	0xff
	.zero		1


	//   ....[100]....
        /*0748*/ 	.word	0x00008030
        /*074c*/ 	.word	0x00000000
        /*0750*/ 	.word	0x00000040
        /*0754*/ 	.short	0x010a
        /*0756*/ 	.byte	0xff
	.zero		1


	//   ....[101]....
        /*0758*/ 	.word	0x000080f0
        /*075c*/ 	.word	0x00000000
        /*0760*/ 	.word	0x00000040
        /*0764*/ 	.short	0x010a
        /*0766*/ 	.byte	0xff
	.zero		1


	//   ....[102]....
        /*0768*/ 	.word	0x00008220
        /*076c*/ 	.word	0x00000000
        /*0770*/ 	.word	0x00000000
        /*0774*/ 	.short	0x0101
        /*0776*/ 	.byte	0xff
	.zero		1


	//   ....[103]....
        /*0778*/ 	.word	0x00008660
        /*077c*/ 	.word	0x000000ff
        /*0780*/ 	.word	0x00000000
        /*0784*/ 	.short	0x0101
        /*0786*/ 	.byte	0x05
	.zero		1


	//   ....[104]....
        /*0788*/ 	.word	0x00008ea0
        /*078c*/ 	.word	0x00000002
        /*0790*/ 	.word	0x00000100
        /*0794*/ 	.short	0x010a
        /*0796*/ 	.byte	0xff
	.zero		1


	//   ....[105]....
        /*0798*/ 	.word	0x00008f00
        /*079c*/ 	.word	0x00000002
        /*07a0*/ 	.word	0x00000020
        /*07a4*/ 	.short	0x010a
        /*07a6*/ 	.byte	0xff
	.zero		1


	//   ....[106]....
        /*07a8*/ 	.word	0x00008f60
        /*07ac*/ 	.word	0x00000002
        /*07b0*/ 	.word	0x00000020
        /*07b4*/ 	.short	0x010a
        /*07b6*/ 	.byte	0xff
	.zero		1


	//   ....[107]....
        /*07b8*/ 	.word	0x00008fb0
        /*07bc*/ 	.word	0x00000002
        /*07c0*/ 	.word	0x00000090
        /*07c4*/ 	.short	0x010a
        /*07c6*/ 	.byte	0xff
	.zero		1


	//   ....[108]....
        /*07c8*/ 	.word	0x00009010
        /*07cc*/ 	.word	0x00000000
        /*07d0*/ 	.word	0x00000000
        /*07d4*/ 	.short	0x010a
        /*07d6*/ 	.byte	0xff
	.zero		1


	//   ....[109]....
        /*07d8*/ 	.word	0x00009070
        /*07dc*/ 	.word	0x00000000
        /*07e0*/ 	.word	0x00000000
        /*07e4*/ 	.short	0x010a
        /*07e6*/ 	.byte	0xff
	.zero		1


	//   ....[110]....
        /*07e8*/ 	.word	0x000090d0
        /*07ec*/ 	.word	0x00000000
        /*07f0*/ 	.word	0x00000000
        /*07f4*/ 	.short	0x010a
        /*07f6*/ 	.byte	0xff
	.zero		1


	//   ....[111]....
        /*07f8*/ 	.word	0x00009120
        /*07fc*/ 	.word	0x00000000
        /*0800*/ 	.word	0x000000f0
        /*0804*/ 	.short	0x010a
        /*0806*/ 	.byte	0xff
	.zero		1


	//   ....[112]....
        /*0808*/ 	.word	0x00009180
        /*080c*/ 	.word	0x00000000
        /*0810*/ 	.word	0x000000a0
        /*0814*/ 	.short	0x010a
        /*0816*/ 	.byte	0xff
	.zero		1


	//   ....[113]....
        /*0818*/ 	.word	0x000091d0
        /*081c*/ 	.word	0x00000000
        /*0820*/ 	.word	0x00000090
        /*0824*/ 	.short	0x010a
        /*0826*/ 	.byte	0xff
	.zero		1


	//   ....[114]....
        /*0828*/ 	.word	0x00009230
        /*082c*/ 	.word	0x00000000
        /*0830*/ 	.word	0x000000a0
        /*0834*/ 	.short	0x010a
        /*0836*/ 	.byte	0xff
	.zero		1


	//   ....[115]....
        /*0838*/ 	.word	0x00009280
        /*083c*/ 	.word	0x00000000
        /*0840*/ 	.word	0x00000090
        /*0844*/ 	.short	0x010a
        /*0846*/ 	.byte	0xff
	.zero		1


	//   ....[116]....
        /*0848*/ 	.word	0x000092e0
        /*084c*/ 	.word	0x00000002
        /*0850*/ 	.word	0x000000d0
        /*0854*/ 	.short	0x010a
        /*0856*/ 	.byte	0xff
	.zero		1


	//   ....[117]....
        /*0858*/ 	.word	0x00009340
        /*085c*/ 	.word	0x00000000
        /*0860*/ 	.word	0x00000000
        /*0864*/ 	.short	0x010a
        /*0866*/ 	.byte	0xff
	.zero		1


	//   ....[118]....
        /*0868*/ 	.word	0x000093a0
        /*086c*/ 	.word	0x00000000
        /*0870*/ 	.word	0x00000000
        /*0874*/ 	.short	0x010a
        /*0876*/ 	.byte	0xff
	.zero		1


	//   ....[119]....
        /*0878*/ 	.word	0x00009400
        /*087c*/ 	.word	0x00000000
        /*0880*/ 	.word	0x00000000
        /*0884*/ 	.short	0x010a
        /*0886*/ 	.byte	0xff
	.zero		1


	//   ....[120]....
        /*0888*/ 	.word	0x00009460
        /*088c*/ 	.word	0x00000000
        /*0890*/ 	.word	0x00000000
        /*0894*/ 	.short	0x010a
        /*0896*/ 	.byte	0xff
	.zero		1


	//   ....[121]....
        /*0898*/ 	.word	0x000094c0
        /*089c*/ 	.word	0x00000000
        /*08a0*/ 	.word	0x00000000
        /*08a4*/ 	.short	0x010a
        /*08a6*/ 	.byte	0xff
	.zero		1


	//   ....[122]....
        /*08a8*/ 	.word	0x00009510
        /*08ac*/ 	.word	0x00000000
        /*08b0*/ 	.word	0x00000090
        /*08b4*/ 	.short	0x010a
        /*08b6*/ 	.byte	0xff
	.zero		1


	//   ....[123]....
        /*08b8*/ 	.word	0x00009570
        /*08bc*/ 	.word	0x00000000
        /*08c0*/ 	.word	0x00000088
        /*08c4*/ 	.short	0x010a
        /*08c6*/ 	.byte	0xff
	.zero		1


	//   ....[124]....
        /*08c8*/ 	.word	0x000095d0
        /*08cc*/ 	.word	0x00000000
        /*08d0*/ 	.word	0x00000060
        /*08d4*/ 	.short	0x010a
        /*08d6*/ 	.byte	0xff
	.zero		1


	//   ....[125]....
        /*08d8*/ 	.word	0x00009630
        /*08dc*/ 	.word	0x00000000
        /*08e0*/ 	.word	0x00000068
        /*08e4*/ 	.short	0x010a
        /*08e6*/ 	.byte	0xff
	.zero		1


	//   ....[126]....
        /*08e8*/ 	.word	0x00009690
        /*08ec*/ 	.word	0x00000000
        /*08f0*/ 	.word	0x00000070
        /*08f4*/ 	.short	0x010a
        /*08f6*/ 	.byte	0xff
	.zero		1


	//   ....[127]....
        /*08f8*/ 	.word	0x000096f0
        /*08fc*/ 	.word	0x00000000
        /*0900*/ 	.word	0x00000078
        /*0904*/ 	.short	0x010a
        /*0906*/ 	.byte	0xff
	.zero		1


	//   ....[128]....
        /*0908*/ 	.word	0x00009750
        /*090c*/ 	.word	0x00000000
        /*0910*/ 	.word	0x00000060
        /*0914*/ 	.short	0x010a
        /*0916*/ 	.byte	0xff
	.zero		1


	//   ....[129]....
        /*0918*/ 	.word	0x000097b0
        /*091c*/ 	.word	0x00000000
        /*0920*/ 	.word	0x00000068
        /*0924*/ 	.short	0x010a
        /*0926*/ 	.byte	0xff
	.zero		1


	//   ....[130]....
        /*0928*/ 	.word	0x00009810
        /*092c*/ 	.word	0x00000000
        /*0930*/ 	.word	0x00000070
        /*0934*/ 	.short	0x010a
        /*0936*/ 	.byte	0xff
	.zero		1


	//   ....[131]....
        /*0938*/ 	.word	0x00009860
        /*093c*/ 	.word	0x00000000
        /*0940*/ 	.word	0x00000090
        /*0944*/ 	.short	0x010a
        /*0946*/ 	.byte	0xff
	.zero		1


	//   ....[132]....
        /*0948*/ 	.word	0x000098b0
        /*094c*/ 	.word	0x00000002
        /*0950*/ 	.word	0x00000040
        /*0954*/ 	.short	0x010a
        /*0956*/ 	.byte	0xff
	.zero		1


	//   ....[133]....
        /*0958*/ 	.word	0x00009900
        /*095c*/ 	.word	0x00000071
        /*0960*/ 	.word	0x000000b0
        /*0964*/ 	.short	0x010a
        /*0966*/ 	.byte	0xff
	.zero		1


	//   ....[134]....
        /*0968*/ 	.word	0x00009950
        /*096c*/ 	.word	0x00000000
        /*0970*/ 	.word	0x00000040
        /*0974*/ 	.short	0x010a
        /*0976*/ 	.byte	0xff
	.zero		1


	//   ....[135]....
        /*0978*/ 	.word	0x000099a0
        /*097c*/ 	.word	0x00000000
        /*0980*/ 	.word	0x00000040
        /*0984*/ 	.short	0x010a
        /*0986*/ 	.byte	0xff
	.zero		1


	//   ....[136]....
        /*0988*/ 	.word	0x000099f0
        /*098c*/ 	.word	0x00000000
        /*0990*/ 	.word	0x00000040
        /*0994*/ 	.short	0x010a
        /*0996*/ 	.byte	0xff
	.zero		1


	//----- nvinfo : EIATTR_NUM_MBARRIERS
	.align		4
.L_48:
        /*0998*/ 	.byte	0x03, 0x38
        /*099a*/ 	.short	0x0022


	//----- nvinfo : EIATTR_EXIT_INSTR_OFFSETS
	.align		4
        /*099c*/ 	.byte	0x04, 0x1c
        /*099e*/ 	.short	(.L_50 - .L_49)


	//   ....[0]....
.L_49:
        /*09a0*/ 	.word	0x00002500


	//   ....[1]....
        /*09a4*/ 	.word	0x000029f0


	//   ....[2]....
        /*09a8*/ 	.word	0x00002a50


	//   ....[3]....
        /*09ac*/ 	.word	0x00003860


	//   ....[4]....
        /*09b0*/ 	.word	0x00004890


	//   ....[5]....
        /*09b4*/ 	.word	0x000048d0


	//   ....[6]....
        /*09b8*/ 	.word	0x00008e90


	//----- nvinfo : EIATTR_MAX_THREADS
	.align		4
.L_50:
        /*09bc*/ 	.byte	0x04, 0x05
        /*09be*/ 	.short	(.L_52 - .L_51)
.L_51:
        /*09c0*/ 	.word	0x00000100
        /*09c4*/ 	.word	0x00000001
        /*09c8*/ 	.word	0x00000001


	//----- nvinfo : EIATTR_CRS_STACK_SIZE
	.align		4
.L_52:
        /*09cc*/ 	.byte	0x04, 0x1e
        /*09ce*/ 	.short	(.L_54 - .L_53)
.L_53:
        /*09d0*/ 	.word	0x00000000


	//----- nvinfo : EIATTR_CBANK_PARAM_SIZE
	.align		4
.L_54:
        /*09d4*/ 	.byte	0x03, 0x19
        /*09d6*/ 	.short	0x0800


	//----- nvinfo : EIATTR_PARAM_CBANK
	.align		4
        /*09d8*/ 	.byte	0x04, 0x0a
        /*09da*/ 	.short	(.L_56 - .L_55)
	.align		4
.L_55:
        /*09dc*/ 	.word	index@(.nv.constant0._ZN7cutlass13device_kernelINS_4gemm6kernel13GemmUniversalIN4cute5tupleIJiiiiEEENS1_10collective13CollectiveMmaINS1_35MainloopSm100TmaUmmaWarpSpecializedILi4ELi2ELi4ENS5_IJNS4_1CILi1EEESB_SB_EEEEENS5_IJNSA_ILi64EEENSA_ILi256EEENSA_ILi32EEEEEENS_12float_e5m2_tENS5_IJlSB_lEEESI_SJ_NS4_8TiledMMAINS4_8MMA_AtomIJNS4_10MMA_TraitsINS4_19SM100_MMA_F8F6F4_SSEJSI_SI_fSE_SF_NS4_17integral_constantINS4_4UMMA5MajorELSQ_0EEESR_NSO_INSP_7ScaleInELSS_0EEEST_EEEEEENS4_6LayoutISC_NS5_IJNSA_ILi0EEESX_SX_EEEEENS5_IJNS4_10UnderscoreES10_S10_EEEEENS4_13SM90_TMA_LOADENS4_14ComposedLayoutINS4_7SwizzleILi1ELi4ELi3EEENS4_18smem_ptr_flag_bitsILi8EEENSW_INS5_IJNSA_ILi8EEESG_EEENS5_IJSG_SB_EEEEEEEvNS4_8identityES13_S1D_vS1E_EENS_8epilogue10collective18CollectiveEpilogueINS1G_23Sm100TmaWarpSpecializedILi4ELi2ELi32ELb0ELb0EEEJSH_NS5_IJNSW_ISE_SB_EES1L_EEESI_SJ_SI_SJ_NS1G_6fusion15FusionCallbacksIS1K_NS1N_17LinearCombinationISI_fSI_fLNS_15FloatRoundStyleE2EEESH_S1M_JEEENS4_5SM1004TMEM4LOAD26SM100_TMEM_LOAD_16dp32b32xES13_NS14_INS15_ILi2ELi4ELi3EEES18_NSW_INS5_IJS19_SE_EEENS5_IJSE_SB_EEEEEEENS4_39AutoVectorizingCopyWithAssumedAlignmentILi128EEENS4_14SM90_TMA_STOREES21_S23_S23_EEEvvEEEEvNT_6ParamsE)
        /*09e0*/ 	.short	0x0380
        /*09e2*/ 	.short	0x0800


	//----- nvinfo : EIATTR_SW_WAR
	.align		4
.L_56:
        /*09e4*/ 	.byte	0x04, 0x36
        /*09e6*/ 	.short	(.L_58 - .L_57)
.L_57:
        /*09e8*/ 	.word	0x00000008
.L_58:


//--------------------- .nv.callgraph             --------------------------
	.section	.nv.callgraph,"",@"SHT_CUDA_CALLGRAPH"
	.align	4
	.sectionentsize	8
	.align		4
        /*0000*/ 	.word	0x00000000
	.align		4
        /*0004*/ 	.word	0xffffffff
	.align		4
        /*0008*/ 	.word	index@(_ZN7cutlass13device_kernelINS_4gemm6kernel13GemmUniversalIN4cute5tupleIJiiiiEEENS1_10collective13CollectiveMmaINS1_35MainloopSm100TmaUmmaWarpSpecializedILi4ELi2ELi4ENS5_IJNS4_1CILi1EEESB_SB_EEEEENS5_IJNSA_ILi64EEENSA_ILi256EEENSA_ILi32EEEEEENS_12float_e5m2_tENS5_IJlSB_lEEESI_SJ_NS4_8TiledMMAINS4_8MMA_AtomIJNS4_10MMA_TraitsINS4_19SM100_MMA_F8F6F4_SSEJSI_SI_fSE_SF_NS4_17integral_constantINS4_4UMMA5MajorELSQ_0EEESR_NSO_INSP_7ScaleInELSS_0EEEST_EEEEEENS4_6LayoutISC_NS5_IJNSA_ILi0EEESX_SX_EEEEENS5_IJNS4_10UnderscoreES10_S10_EEEEENS4_13SM90_TMA_LOADENS4_14ComposedLayoutINS4_7SwizzleILi1ELi4ELi3EEENS4_18smem_ptr_flag_bitsILi8EEENSW_INS5_IJNSA_ILi8EEESG_EEENS5_IJSG_SB_EEEEEEEvNS4_8identityES13_S1D_vS1E_EENS_8epilogue10collective18CollectiveEpilogueINS1G_23Sm100TmaWarpSpecializedILi4ELi2ELi32ELb0ELb0EEEJSH_NS5_IJNSW_ISE_SB_EES1L_EEESI_SJ_SI_SJ_NS1G_6fusion15FusionCallbacksIS1K_NS1N_17LinearCombinationISI_fSI_fLNS_15FloatRoundStyleE2EEESH_S1M_JEEENS4_5SM1004TMEM4LOAD26SM100_TMEM_LOAD_16dp32b32xES13_NS14_INS15_ILi2ELi4ELi3EEES18_NSW_INS5_IJS19_SE_EEENS5_IJSE_SB_EEEEEEENS4_39AutoVectorizingCopyWithAssumedAlignmentILi128EEENS4_14SM90_TMA_STOREES21_S23_S23_EEEvvEEEEvNT_6ParamsE)
	.align		4
        /*000c*/ 	.word	index@(__assertfail)
	.align		4
        /*0010*/ 	.word	0x00000000
	.align		4
        /*0014*/ 	.word	0xfffffffe
	.align		4
        /*0018*/ 	.word	0x00000000
	.align		4
        /*001c*/ 	.word	0xfffffffd
	.align		4
        /*0020*/ 	.word	0x00000000
	.align		4
        /*0024*/ 	.word	0xfffffffc


//--------------------- .nv.constant4             --------------------------
	.section	.nv.constant4,"a",@progbits
	.align	8
	.align		8
.nv.constant4:
        /*0000*/ 	.dword	__assertfail
	.align		8
        /*0008*/ 	.dword	__unnamed_1
	.align		8
        /*0010*/ 	.dword	__unnamed_2
	.align		8
        /*0018*/ 	.dword	__unnamed_3
	.align		8
        /*0020*/ 	.dword	_ZN40_INTERNAL_6270d057_4_k_cu_d7b752d1_301244cuda3std3__45__cpo5beginE
	.align		8
        /*0028*/ 	.dword	_ZN40_INTERNAL_6270d057_4_k_cu_d7b752d1_301244cuda3std3__45__cpo3endE
	.align		8
        /*0030*/ 	.dword	_ZN40_INTERNAL_6270d057_4_k_cu_d7b752d1_301244cuda3std3__45__cpo6cbeginE
	.align		8
        /*0038*/ 	.dword	_ZN40_INTERNAL_6270d057_4_k_cu_d7b752d1_301244cuda3std3__45__cpo4cendE
	.align		8
        /*0040*/ 	.dword	_ZN40_INTERNAL_6270d057_4_k_cu_d7b752d1_301244cuda3std3__442_GLOBAL__N__6270d057_4_k_cu_d7b752d1_301246ignoreE
	.align		8
        /*0048*/ 	.dword	_ZN40_INTERNAL_6270d057_4_k_cu_d7b752d1_301244cuda3std3__419piecewise_constructE
	.align		8
        /*0050*/ 	.dword	_ZN40_INTERNAL_6270d057_4_k_cu_d7b752d1_301244cuda3std3__48in_placeE
	.align		8
        /*0058*/ 	.dword	_ZN40_INTERNAL_6270d057_4_k_cu_d7b752d1_301244cuda3std6ranges3__45__cpo4swapE
	.align		8
        /*0060*/ 	.dword	_ZN40_INTERNAL_6270d057_4_k_cu_d7b752d1_301244cuda3std6ranges3__45__cpo9iter_moveE
	.align		8
        /*0068*/ 	.dword	_ZN40_INTERNAL_6270d057_4_k_cu_d7b752d1_301244cute7productE
	.align		8
        /*0070*/ 	.dword	_ZN40_INTERNAL_6270d057_4_k_cu_d7b752d1_301244cute1_E
	.align		8
        /*0078*/ 	.dword	$str$25
	.align		8
        /*0080*/ 	.dword	$str$26
	.align		8
        /*0088*/ 	.dword	$str$27
	.align		8
        /*0090*/ 	.dword	$str$28


//--------------------- .text._ZN7cutlass13device_kernelINS_4gemm6kernel13GemmUniversalIN4cute5tupleIJiiiiEEENS1_10collective13CollectiveMmaINS1_35MainloopSm100TmaUmmaWarpSpecializedILi4ELi2ELi4ENS5_IJNS4_1CILi1EEESB_SB_EEEEENS5_IJNSA_ILi64EEENSA_ILi256EEENSA_ILi32EEEEEENS_12float_e5m2_tENS5_IJlSB_lEEESI_SJ_NS4_8TiledMMAINS4_8MMA_AtomIJNS4_10MMA_TraitsINS4_19SM100_MMA_F8F6F4_SSEJSI_SI_fSE_SF_NS4_17integral_constantINS4_4UMMA5MajorELSQ_0EEESR_NSO_INSP_7ScaleInELSS_0EEEST_EEEEEENS4_6LayoutISC_NS5_IJNSA_ILi0EEESX_SX_EEEEENS5_IJNS4_10UnderscoreES10_S10_EEEEENS4_13SM90_TMA_LOADENS4_14ComposedLayoutINS4_7SwizzleILi1ELi4ELi3EEENS4_18smem_ptr_flag_bitsILi8EEENSW_INS5_IJNSA_ILi8EEESG_EEENS5_IJSG_SB_EEEEEEEvNS4_8identityES13_S1D_vS1E_EENS_8epilogue10collective18CollectiveEpilogueINS1G_23Sm100TmaWarpSpecializedILi4ELi2ELi32ELb0ELb0EEEJSH_NS5_IJNSW_ISE_SB_EES1L_EEESI_SJ_SI_SJ_NS1G_6fusion15FusionCallbacksIS1K_NS1N_17LinearCombinationISI_fSI_fLNS_15FloatRoundStyleE2EEESH_S1M_JEEENS4_5SM1004TMEM4LOAD26SM100_TMEM_LOAD_16dp32b32xES13_NS14_INS15_ILi2ELi4ELi3EEES18_NSW_INS5_IJS19_SE_EEENS5_IJSE_SB_EEEEEEENS4_39AutoVectorizingCopyWithAssumedAlignmentILi128EEENS4_14SM90_TMA_STOREES21_S23_S23_EEEvvEEEEvNT_6ParamsE --------------------------
	.section	.text._ZN7cutlass13device_kernelINS_4gemm6kernel13GemmUniversalIN4cute5tupleIJiiiiEEENS1_10collective13CollectiveMmaINS1_35MainloopSm100TmaUmmaWarpSpecializedILi4ELi2ELi4ENS5_IJNS4_1CILi1EEESB_SB_EEEEENS5_IJNSA_ILi64EEENSA_ILi256EEENSA_ILi32EEEEEENS_12float_e5m2_tENS5_IJlSB_lEEESI_SJ_NS4_8TiledMMAINS4_8MMA_AtomIJNS4_10MMA_TraitsINS4_19SM100_MMA_F8F6F4_SSEJSI_SI_fSE_SF_NS4_17integral_constantINS4_4UMMA5MajorELSQ_0EEESR_NSO_INSP_7ScaleInELSS_0EEEST_EEEEEENS4_6LayoutISC_NS5_IJNSA_ILi0EEESX_SX_EEEEENS5_IJNS4_10UnderscoreES10_S10_EEEEENS4_13SM90_TMA_LOADENS4_14ComposedLayoutINS4_7SwizzleILi1ELi4ELi3EEENS4_18smem_ptr_flag_bitsILi8EEENSW_INS5_IJNSA_ILi8EEESG_EEENS5_IJSG_SB_EEEEEEEvNS4_8identityES13_S1D_vS1E_EENS_8epilogue10collective18CollectiveEpilogueINS1G_23Sm100TmaWarpSpecializedILi4ELi2ELi32ELb0ELb0EEEJSH_NS5_IJNSW_ISE_SB_EES1L_EEESI_SJ_SI_SJ_NS1G_6fusion15FusionCallbacksIS1K_NS1N_17LinearCombinationISI_fSI_fLNS_15FloatRoundStyleE2EEESH_S1M_JEEENS4_5SM1004TMEM4LOAD26SM100_TMEM_LOAD_16dp32b32xES13_NS14_INS15_ILi2ELi4ELi3EEES18_NSW_INS5_IJS19_SE_EEENS5_IJSE_SB_EEEEEEENS4_39AutoVectorizingCopyWithAssumedAlignmentILi128EEENS4_14SM90_TMA_STOREES21_S23_S23_EEEvvEEEEvNT_6ParamsE,"ax",@progbits
	.align	128
.text._ZN7cutlass13device_kernelINS_4gemm6kernel13GemmUniversalIN4cute5tupleIJiiiiEEENS1_10collective13CollectiveMmaINS1_35MainloopSm100TmaUmmaWarpSpecializedILi4ELi2ELi4ENS5_IJNS4_1CILi1EEESB_SB_EEEEENS5_IJNSA_ILi64EEENSA_ILi256EEENSA_ILi32EEEEEENS_12float_e5m2_tENS5_IJlSB_lEEESI_SJ_NS4_8TiledMMAINS4_8MMA_AtomIJNS4_10MMA_TraitsINS4_19SM100_MMA_F8F6F4_SSEJSI_SI_fSE_SF_NS4_17integral_constantINS4_4UMMA5MajorELSQ_0EEESR_NSO_INSP_7ScaleInELSS_0EEEST_EEEEEENS4_6LayoutISC_NS5_IJNSA_ILi0EEESX_SX_EEEEENS5_IJNS4_10UnderscoreES10_S10_EEEEENS4_13SM90_TMA_LOADENS4_14ComposedLayoutINS4_7SwizzleILi1ELi4ELi3EEENS4_18smem_ptr_flag_bitsILi8EEENSW_INS5_IJNSA_ILi8EEESG_EEENS5_IJSG_SB_EEEEEEEvNS4_8identityES13_S1D_vS1E_EENS_8epilogue10collective18CollectiveEpilogueINS1G_23Sm100TmaWarpSpecializedILi4ELi2ELi32ELb0ELb0EEEJSH_NS5_IJNSW_ISE_SB_EES1L_EEESI_SJ_SI_SJ_NS1G_6fusion15FusionCallbacksIS1K_NS1N_17LinearCombinationISI_fSI_fLNS_15FloatRoundStyleE2EEESH_S1M_JEEENS4_5SM1004TMEM4LOAD26SM100_TMEM_LOAD_16dp32b32xES13_NS14_INS15_ILi2ELi4ELi3EEES18_NSW_INS5_IJS19_SE_EEENS5_IJSE_SB_EEEEEEENS4_39AutoVectorizingCopyWithAssumedAlignmentILi128EEENS4_14SM90_TMA_STOREES21_S23_S23_EEEvvEEEEvNT_6ParamsE:
        .type           _ZN7cutlass13device_kernelINS_4gemm6kernel13GemmUniversalIN4cute5tupleIJiiiiEEENS1_10collective13CollectiveMmaINS1_35MainloopSm100TmaUmmaWarpSpecializedILi4ELi2ELi4ENS5_IJNS4_1CILi1EEESB_SB_EEEEENS5_IJNSA_ILi64EEENSA_ILi256EEENSA_ILi32EEEEEENS_12float_e5m2_tENS5_IJlSB_lEEESI_SJ_NS4_8TiledMMAINS4_8MMA_AtomIJNS4_10MMA_TraitsINS4_19SM100_MMA_F8F6F4_SSEJSI_SI_fSE_SF_NS4_17integral_constantINS4_4UMMA5MajorELSQ_0EEESR_NSO_INSP_7ScaleInELSS_0EEEST_EEEEEENS4_6LayoutISC_NS5_IJNSA_ILi0EEESX_SX_EEEEENS5_IJNS4_10UnderscoreES10_S10_EEEEENS4_13SM90_TMA_LOADENS4_14ComposedLayoutINS4_7SwizzleILi1ELi4ELi3EEENS4_18smem_ptr_flag_bitsILi8EEENSW_INS5_IJNSA_ILi8EEESG_EEENS5_IJSG_SB_EEEEEEEvNS4_8identityES13_S1D_vS1E_EENS_8epilogue10collective18CollectiveEpilogueINS1G_23Sm100TmaWarpSpecializedILi4ELi2ELi32ELb0ELb0EEEJSH_NS5_IJNSW_ISE_SB_EES1L_EEESI_SJ_SI_SJ_NS1G_6fusion15FusionCallbacksIS1K_NS1N_17LinearCombinationISI_fSI_fLNS_15FloatRoundStyleE2EEESH_S1M_JEEENS4_5SM1004TMEM4LOAD26SM100_TMEM_LOAD_16dp32b32xES13_NS14_INS15_ILi2ELi4ELi3EEES18_NSW_INS5_IJS19_SE_EEENS5_IJSE_SB_EEEEEEENS4_39AutoVectorizingCopyWithAssumedAlignmentILi128EEENS4_14SM90_TMA_STOREES21_S23_S23_EEEvvEEEEvNT_6ParamsE,@function
        .size           _ZN7cutlass13device_kernelINS_4gemm6kernel13GemmUniversalIN4cute5tupleIJiiiiEEENS1_10collective13CollectiveMmaINS1_35MainloopSm100TmaUmmaWarpSpecializedILi4ELi2ELi4ENS5_IJNS4_1CILi1EEESB_SB_EEEEENS5_IJNSA_ILi64EEENSA_ILi256EEENSA_ILi32EEEEEENS_12float_e5m2_tENS5_IJlSB_lEEESI_SJ_NS4_8TiledMMAINS4_8MMA_AtomIJNS4_10MMA_TraitsINS4_19SM100_MMA_F8F6F4_SSEJSI_SI_fSE_SF_NS4_17integral_constantINS4_4UMMA5MajorELSQ_0EEESR_NSO_INSP_7ScaleInELSS_0EEEST_EEEEEENS4_6LayoutISC_NS5_IJNSA_ILi0EEESX_SX_EEEEENS5_IJNS4_10UnderscoreES10_S10_EEEEENS4_13SM90_TMA_LOADENS4_14ComposedLayoutINS4_7SwizzleILi1ELi4ELi3EEENS4_18smem_ptr_flag_bitsILi8EEENSW_INS5_IJNSA_ILi8EEESG_EEENS5_IJSG_SB_EEEEEEEvNS4_8identityES13_S1D_vS1E_EENS_8epilogue10collective18CollectiveEpilogueINS1G_23Sm100TmaWarpSpecializedILi4ELi2ELi32ELb0ELb0EEEJSH_NS5_IJNSW_ISE_SB_EES1L_EEESI_SJ_SI_SJ_NS1G_6fusion15FusionCallbacksIS1K_NS1N_17LinearCombinationISI_fSI_fLNS_15FloatRoundStyleE2EEESH_S1M_JEEENS4_5SM1004TMEM4LOAD26SM100_TMEM_LOAD_16dp32b32xES13_NS14_INS15_ILi2ELi4ELi3EEES18_NSW_INS5_IJS19_SE_EEENS5_IJSE_SB_EEEEEEENS4_39AutoVectorizingCopyWithAssumedAlignmentILi128EEENS4_14SM90_TMA_STOREES21_S23_S23_EEEvvEEEEvNT_6ParamsE,(.L_x_170 - _ZN7cutlass13device_kernelINS_4gemm6kernel13GemmUniversalIN4cute5tupleIJiiiiEEENS1_10collective13CollectiveMmaINS1_35MainloopSm100TmaUmmaWarpSpecializedILi4ELi2ELi4ENS5_IJNS4_1CILi1EEESB_SB_EEEEENS5_IJNSA_ILi64EEENSA_ILi256EEENSA_ILi32EEEEEENS_12float_e5m2_tENS5_IJlSB_lEEESI_SJ_NS4_8TiledMMAINS4_8MMA_AtomIJNS4_10MMA_TraitsINS4_19SM100_MMA_F8F6F4_SSEJSI_SI_fSE_SF_NS4_17integral_constantINS4_4UMMA5MajorELSQ_0EEESR_NSO_INSP_7ScaleInELSS_0EEEST_EEEEEENS4_6LayoutISC_NS5_IJNSA_ILi0EEESX_SX_EEEEENS5_IJNS4_10UnderscoreES10_S10_EEEEENS4_13SM90_TMA_LOADENS4_14ComposedLayoutINS4_7SwizzleILi1ELi4ELi3EEENS4_18smem_ptr_flag_bitsILi8EEENSW_INS5_IJNSA_ILi8EEESG_EEENS5_IJSG_SB_EEEEEEEvNS4_8identityES13_S1D_vS1E_EENS_8epilogue10collective18CollectiveEpilogueINS1G_23Sm100TmaWarpSpecializedILi4ELi2ELi32ELb0ELb0EEEJSH_NS5_IJNSW_ISE_SB_EES1L_EEESI_SJ_SI_SJ_NS1G_6fusion15FusionCallbacksIS1K_NS1N_17LinearCombinationISI_fSI_fLNS_15FloatRoundStyleE2EEESH_S1M_JEEENS4_5SM1004TMEM4LOAD26SM100_TMEM_LOAD_16dp32b32xES13_NS14_INS15_ILi2ELi4ELi3EEES18_NSW_INS5_IJS19_SE_EEENS5_IJSE_SB_EEEEEEENS4_39AutoVectorizingCopyWithAssumedAlignmentILi128EEENS4_14SM90_TMA_STOREES21_S23_S23_EEEvvEEEEvNT_6ParamsE)
        .other          _ZN7cutlass13device_kernelINS_4gemm6kernel13GemmUniversalIN4cute5tupleIJiiiiEEENS1_10collective13CollectiveMmaINS1_35MainloopSm100TmaUmmaWarpSpecializedILi4ELi2ELi4ENS5_IJNS4_1CILi1EEESB_SB_EEEEENS5_IJNSA_ILi64EEENSA_ILi256EEENSA_ILi32EEEEEENS_12float_e5m2_tENS5_IJlSB_lEEESI_SJ_NS4_8TiledMMAINS4_8MMA_AtomIJNS4_10MMA_TraitsINS4_19SM100_MMA_F8F6F4_SSEJSI_SI_fSE_SF_NS4_17integral_constantINS4_4UMMA5MajorELSQ_0EEESR_NSO_INSP_7ScaleInELSS_0EEEST_EEEEEENS4_6LayoutISC_NS5_IJNSA_ILi0EEESX_SX_EEEEENS5_IJNS4_10UnderscoreES10_S10_EEEEENS4_13SM90_TMA_LOADENS4_14ComposedLayoutINS4_7SwizzleILi1ELi4ELi3EEENS4_18smem_ptr_flag_bitsILi8EEENSW_INS5_IJNSA_ILi8EEESG_EEENS5_IJSG_SB_EEEEEEEvNS4_8identityES13_S1D_vS1E_EENS_8epilogue10collective18CollectiveEpilogueINS1G_23Sm100TmaWarpSpecializedILi4ELi2ELi32ELb0ELb0EEEJSH_NS5_IJNSW_ISE_SB_EES1L_EEESI_SJ_SI_SJ_NS1G_6fusion15FusionCallbacksIS1K_NS1N_17LinearCombinationISI_fSI_fLNS_15FloatRoundStyleE2EEESH_S1M_JEEENS4_5SM1004TMEM4LOAD26SM100_TMEM_LOAD_16dp32b32xES13_NS14_INS15_ILi2ELi4ELi3EEES18_NSW_INS5_IJS19_SE_EEENS5_IJSE_SB_EEEEEEENS4_39AutoVectorizingCopyWithAssumedAlignmentILi128EEENS4_14SM90_TMA_STOREES21_S23_S23_EEEvvEEEEvNT_6ParamsE,@"STO_CUDA_ENTRY STV_DEFAULT"
_ZN7cutlass13device_kernelINS_4gemm6kernel13GemmUniversalIN4cute5tupleIJiiiiEEENS1_10collective13CollectiveMmaINS1_35MainloopSm100TmaUmmaWarpSpecializedILi4ELi2ELi4ENS5_IJNS4_1CILi1EEESB_SB_EEEEENS5_IJNSA_ILi64EEENSA_ILi256EEENSA_ILi32EEEEEENS_12float_e5m2_tENS5_IJlSB_lEEESI_SJ_NS4_8TiledMMAINS4_8MMA_AtomIJNS4_10MMA_TraitsINS4_19SM100_MMA_F8F6F4_SSEJSI_SI_fSE_SF_NS4_17integral_constantINS4_4UMMA5MajorELSQ_0EEESR_NSO_INSP_7ScaleInELSS_0EEEST_EEEEEENS4_6LayoutISC_NS5_IJNSA_ILi0EEESX_SX_EEEEENS5_IJNS4_10UnderscoreES10_S10_EEEEENS4_13SM90_TMA_LOADENS4_14ComposedLayoutINS4_7SwizzleILi1ELi4ELi3EEENS4_18smem_ptr_flag_bitsILi8EEENSW_INS5_IJNSA_ILi8EEESG_EEENS5_IJSG_SB_EEEEEEEvNS4_8identityES13_S1D_vS1E_EENS_8epilogue10collective18CollectiveEpilogueINS1G_23Sm100TmaWarpSpecializedILi4ELi2ELi32ELb0ELb0EEEJSH_NS5_IJNSW_ISE_SB_EES1L_EEESI_SJ_SI_SJ_NS1G_6fusion15FusionCallbacksIS1K_NS1N_17LinearCombinationISI_fSI_fLNS_15FloatRoundStyleE2EEESH_S1M_JEEENS4_5SM1004TMEM4LOAD26SM100_TMEM_LOAD_16dp32b32xES13_NS14_INS15_ILi2ELi4ELi3EEES18_NSW_INS5_IJS19_SE_EEENS5_IJSE_SB_EEEEEEENS4_39AutoVectorizingCopyWithAssumedAlignmentILi128EEENS4_14SM90_TMA_STOREES21_S23_S23_EEEvvEEEEvNT_6ParamsE:
[----:B------:R-:W1:Y:S01]  /*0000*/  LDC R1, c[0x0][0x37c] ;  /* 0x0000df00ff017b82 */ /* 0x000e620000000800 */
[----:B------:R-:W2:Y:S01]  /*0010*/  S2R R108, SR_TID.X ;  /* 0x00000000006c7919 */ /* 0x000ea20000002100 */
[----:B------:R-:W3:Y:S01]  /*0020*/  LDCU.64 UR4, c[0x0][0x890] ;  /* 0x00011200ff0477ac */ /* 0x000ee20008000a00 */
[----:B------:R-:W-:Y:S02]  /*0030*/  PRMT R96, RZ, 0x7610, R96 ;  /* 0x00007610ff607816 */ /* 0x000fe40000000060 */
[----:B------:R-:W-:Y:S01]  /*0040*/  ELECT P5, URZ, PT ;  /* 0x0000000000ff782f */ /* 0x000fe200038a0000 */
[----:B------:R-:W4:Y:S01]  /*0050*/  LDCU.64 UR46, c[0x0][0x358] ;  /* 0x00006b00ff2e77ac */ /* 0x000f220008000a00 */
[----:B---3--:R-:W-:-:S04]  /*0060*/  UISETP.NE.U32.AND UP0, UPT, UR4, URZ, UPT ;  /* 0x000000ff0400728c */ /* 0x008fc8000bf05070 */
[----:B------:R-:W-:Y:S01]  /*0070*/  UISETP.NE.AND.EX UP0, UPT, UR5, URZ, UPT, UP0 ;  /* 0x000000ff0500728c */ /* 0x000fe2000bf05300 */
[----:B--2---:R-:W-:-:S05]  /*0080*/  SHF.R.U32.HI R101, RZ, 0x5, R108 ;  /* 0x00000005ff657819 */ /* 0x004fca000001166c */
[----:B------:R-:W2:Y:S02]  /*0090*/  SHFL.IDX PT, R0, R101, RZ, 0x1f ;  /* 0x00001fff65007589 */ /* 0x000ea400000e0000 */
[----:B--2---:R-:W-:Y:S01]  /*00a0*/  R2UR UR8, R0 ;  /* 0x00000000000872ca */ /* 0x004fe200000e0000 */
[----:B-1--4-:R-:W-:-:S14]  /*00b0*/  BRA.U UP0, `(.L_x_0) ;  /* 0x00000001002c7547 */ /* 0x012fdc000b800000 */
[----:B------:R-:W1:Y:S02]  /*00c0*/  LDCU.64 UR6, c[0x0][0x888] ;  /* 0x00011100ff0677ac */ /* 0x000e640008000a00 */
[----:B-1----:R-:W-:-:S04]  /*00d0*/  UISETP.NE.U32.AND UP0, UPT, UR6, URZ, UPT ;  /* 0x000000ff0600728c */ /* 0x002fc8000bf05070 */
[----:B------:R-:W-:-:S09]  /*00e0*/  UISETP.NE.AND.EX UP0, UPT, UR7, URZ, UPT, UP0 ;  /* 0x000000ff0700728c */ /* 0x000fd2000bf05300 */
[----:B------:R-:W-:Y:S05]  /*00f0*/  BRA.U !UP0, `(.L_x_1) ;  /* 0x0000000108107547 */ /* 0x000fea000b800000 */
[----:B------:R-:W1:Y:S02]  /*0100*/  LDC.64 R2, c[0x0][0x888] ;  /* 0x00022200ff027b82 */ /* 0x000e640000000a00 */
[----:B-1----:R1:W5:Y:S01]  /*0110*/  LDG.E R49, desc[UR46][R2.64] ;  /* 0x0000002e02317981 */ /* 0x002362000c1e1900 */
[----:B------:R-:W-:Y:S01]  /*0120*/  HFMA2 R96, -RZ, RZ, 0, 5.9604644775390625e-08 ;  /* 0x00000001ff607431 */ /* 0x000fe200000001ff */
[----:B------:R-:W-:Y:S05]  /*0130*/  BRA `(.L_x_0) ;  /* 0x00000000000c7947 */ /* 0x000fea0003800000 */
.L_x_1:
[----:B------:R-:W1:Y:S01]  /*0140*/  LDCU UR6, c[0x0][0x880] ;  /* 0x00011000ff0677ac */ /* 0x000e620008000800 */
[----:B------:R-:W-:Y:S01]  /*0150*/  HFMA2 R96, -RZ, RZ, 0, 5.9604644775390625e-08 ;  /* 0x00000001ff607431 */ /* 0x000fe200000001ff */
[----:B-1----:R-:W-:-:S07]  /*0160*/  MOV R49, UR6 ;  /* 0x0000000600317c02 */ /* 0x002fce0008000f00 */
.L_x_0:
[----:B------:R-:W2:Y:S02]  /*0170*/  LDCU.64 UR6, c[0x0][0x8b0] ;  /* 0x00011600ff0677ac */ /* 0x000ea40008000a00 */
[----:B--2---:R-:W-:-:S04]  /*0180*/  UISETP.NE.U32.AND UP0, UPT, UR6, URZ, UPT ;  /* 0x000000ff0600728c */ /* 0x004fc8000bf05070 */
[----:B------:R-:W-:-:S09]  /*0190*/  UISETP.NE.AND.EX UP0, UPT, UR7, URZ, UPT, UP0 ;  /* 0x000000ff0700728c */ /* 0x000fd2000bf05300 */
[----:B------:R-:W-:Y:S05]  /*01a0*/  BRA.U UP0, `(.L_x_2) ;  /* 0x0000000100247547 */ /* 0x000fea000b800000 */
[----:B------:R-:W2:Y:S02]  /*01b0*/  LDCU.64 UR6, c[0x0][0x8a8] ;  /* 0x00011500ff0677ac */ /* 0x000ea40008000a00 */
[----:B--2---:R-:W-:-:S04]  /*01c0*/  UISETP.NE.U32.AND UP0, UPT, UR6, URZ, UPT ;  /* 0x000000ff0600728c */ /* 0x004fc8000bf05070 */
[----:B------:R-:W-:-:S09]  /*01d0*/  UISETP.NE.AND.EX UP0, UPT, UR7, URZ, UPT, UP0 ;  /* 0x000000ff0700728c */ /* 0x000fd2000bf05300 */
[----:B------:R-:W-:Y:S05]  /*01e0*/  BRA.U !UP0, `(.L_x_3) ;  /* 0x00000001080c7547 */ /* 0x000fea000b800000 */
[----:B-1----:R-:W1:Y:S02]  /*01f0*/  LDC.64 R2, c[0x0][0x8a8] ;  /* 0x00022a00ff027b82 */ /* 0x002e640000000a00 */
[----:B-1----:R2:W5:Y:S01]  /*0200*/  LDG.E R47, desc[UR46][R2.64] ;  /* 0x0000002e022f7981 */ /* 0x002562000c1e1900 */
[----:B------:R-:W-:Y:S05]  /*0210*/  BRA `(.L_x_2) ;  /* 0x0000000000087947 */ /* 0x000fea0003800000 */
.L_x_3:
[----:B------:R-:W2:Y:S02]  /*0220*/  LDCU UR6, c[0x0][0x8a0] ;  /* 0x00011400ff0677ac */ /* 0x000ea40008000800 */
[----:B--2---:R-:W-:Y:S02]  /*0230*/  MOV R47, UR6 ;  /* 0x00000006002f7c02 */ /* 0x004fe40008000f00 */
.L_x_2:
[----:B------:R-:W-:Y:S01]  /*0240*/  IMAD.U32 R0, RZ, RZ, UR8 ;  /* 0x00000008ff007e24 */ /* 0x000fe2000f8e00ff */
[----:B------:R-:W-:Y:S04]  /*0250*/  BSSY.RECONVERGENT B0, `(.L_x_4) ;  /* 0x000000c000007945 */ /* 0x000fe80003800200 */
[C---:B------:R-:W-:Y:S02]  /*0260*/  ISETP.NE.OR P1, PT, R0.reuse, 0x1, !P5 ;  /* 0x000000010000780c */ /* 0x040fe40006f25670 */
[----:B------:R-:W-:-:S11]  /*0270*/  ISETP.NE.OR P0, PT, R0, 0x3, !P5 ;  /* 0x000000030000780c */ /* 0x000fd60006f05670 */
[----:B------:R-:W-:Y:S05]  /*0280*/  @P1 BRA `(.L_x_5) ;  /* 0x0000000000201947 */ /* 0x000fea0003800000 */
[----:B------:R-:W3:Y:S02]  /*0290*/  LDCU.64 UR6, c[0x0][0x348] ;  /* 0x00006900ff0677ac */ /* 0x000ee40008000a00 */
[----:B---3--:R-:W-:Y:S02]  /*02a0*/  UIADD3 UR10, UP1, UPT, UR6, 0x80, URZ ;  /* 0x00000080060a7890 */ /* 0x008fe4000ff3e0ff */
[----:B------:R-:W-:Y:S02]  /*02b0*/  UIADD3 UR6, UP0, UPT, UR6, 0x180, URZ ;  /* 0x0000018006067890 */ /* 0x000fe4000ff1e0ff */
[----:B------:R-:W-:Y:S02]  /*02c0*/  UIADD3.X UR11, UPT, UPT, URZ, UR7, URZ, UP1, !UPT ;  /* 0x00000007ff0b7290 */ /* 0x000fe40008ffe4ff */
[----:B------:R-:W-:-:S07]  /*02d0*/  UIADD3.X UR7, UPT, UPT, URZ, UR7, URZ, UP0, !UPT ;  /* 0x00000007ff077290 */ /* 0x000fce00087fe4ff */
[----:B------:R3:W-:Y:S02]  /*02e0*/  UTMACCTL.PF [UR10] ;  /* 0x000000000a0079b9 */ /* 0x0007e40008040000 */
[----:B------:R3:W-:Y:S02]  /*02f0*/  UTMACCTL.PF [UR6] ;  /* 0x00000000060079b9 */ /* 0x0007e40008040000 */
[----:B---3--:R-:W-:Y:S01]  /*0300*/  NOP ;  /* 0x0000000000007918 */ /* 0x008fe20000000000 */
.L_x_5:
[----:B------:R-:W-:Y:S05]  /*0310*/  BSYNC.RECONVERGENT B0 ;  /* 0x0000000000007941 */ /* 0x000fea0003800200 */
.L_x_4:
[----:B------:R-:W-:Y:S04]  /*0320*/  BSSY.RECONVERGENT B0, `(.L_x_6) ;  /* 0x000000a000007945 */ /* 0x000fe80003800200 */
        /* <DEDUP_REMOVED lines=9> */
.L_x_7:
[----:B------:R-:W-:Y:S05]  /*03c0*/  BSYNC.RECONVERGENT B0 ;  /* 0x0000000000007941 */ /* 0x000fea0003800200 */
.L_x_6:
[----:B------:R-:W3:Y:S01]  /*03d0*/  LDCU.64 UR6, c[0x0][0x888] ;  /* 0x00011100ff0677ac */ /* 0x000ee20008000a00 */
[----:B------:R-:W-:Y:S02]  /*03e0*/  UISETP.EQ.U32.AND UP1, UPT, UR4, URZ, UPT ;  /* 0x000000ff0400728c */ /* 0x000fe4000bf22070 */
[----:B------:R-:W-:Y:S02]  /*03f0*/  UPLOP3.LUT UP2, UPT, UPT, UPT, UPT, 0x80, 0x8 ;  /* 0x000000000008789c */ /* 0x000fe40003f4f070 */
[----:B---3--:R-:W-:-:S04]  /*0400*/  UISETP.NE.U32.AND UP0, UPT, UR6, URZ, UPT ;  /* 0x000000ff0600728c */ /* 0x008fc8000bf05070 */
[----:B------:R-:W-:-:S04]  /*0410*/  UISETP.NE.AND.EX UP0, UPT, UR7, URZ, UPT, UP0 ;  /* 0x000000ff0700728c */ /* 0x000fc8000bf05300 */
[----:B------:R-:W-:-:S04]  /*0420*/  UISETP.EQ.OR.EX UP3, UPT, UR5, URZ, !UP0, UP1 ;  /* 0x000000ff0500728c */ /* 0x000fc8000c762710 */
[----:B------:R-:W-:-:S05]  /*0430*/  UP2UR UR50, UPR, URZ, 0x8 ;  /* 0x00000008ff327883 */ /* 0x000fca0008000000 */
[----:B------:R-:W-:Y:S07]  /*0440*/  BRA.U !UP3, `(.L_x_8) ;  /* 0x000000010b207547 */ /* 0x000fee000b800000 */
[----:B------:R-:W-:Y:S01]  /*0450*/  UISETP.NE.U32.AND UP2, UPT, UR4, URZ, UPT ;  /* 0x000000ff0400728c */ /* 0x000fe2000bf45070 */
[----:B-----5:R-:W-:Y:S01]  /*0460*/  FSETP.NEU.AND P0, PT, R49, RZ, PT ;  /* 0x000000ff3100720b */ /* 0x020fe20003f0d000 */
[----:B------:R-:W-:Y:S02]  /*0470*/  USEL UR4, URZ, 0xffffffff, UP0 ;  /* 0xffffffffff047887 */ /* 0x000fe40008000000 */
[----:B------:R-:W-:-:S10]  /*0480*/  UISETP.NE.AND.EX UP2, UPT, UR5, URZ, UPT, UP2 ;  /* 0x000000ff0500728c */ /* 0x000fd4000bf45320 */
[----:B------:R-:W-:Y:S01]  /*0490*/  VOTEU.ANY UP1, P0 ;  /* 0x0000000000ff7886 */ /* 0x000fe20000020100 */
[----:B------:R-:W-:-:S04]  /*04a0*/  @!UP2 USEL UR4, URZ, 0xffffffff, UP1 ;  /* 0xffffffffff04a887 */ /* 0x000fc80008800000 */
[----:B------:R-:W-:-:S04]  /*04b0*/  ULOP3.LUT UR4, UR4, 0x1, URZ, 0xc0, !UPT ;  /* 0x0000000104047892 */ /* 0x000fc8000f8ec0ff */
[----:B------:R-:W-:-:S11]  /*04c0*/  UISETP.NE.U32.AND UP2, UPT, UR4, 0x1, UPT ;  /* 0x000000010400788c */ /* 0x000fd6000bf45070 */
.L_x_8:
[----:B-12---:R-:W1:Y:S01]  /*04d0*/  SHFL.IDX PT, R2, R101, RZ, 0x1f ;  /* 0x00001fff65027589 */ /* 0x006e6200000e0000 */
[----:B------:R-:W-:-:S04]  /*04e0*/  UISETP.NE.AND UP1, UPT, UR8, 0x2, UPT ;  /* 0x000000020800788c */ /* 0x000fc8000bf25270 */
[----:B------:R-:W-:Y:S01]  /*04f0*/  USEL UR6, URZ, 0x1, UP1 ;  /* 0x00000001ff067887 */ /* 0x000fe20008800000 */
[----:B-1----:R-:W-:-:S13]  /*0500*/  ISETP.NE.AND P0, PT, R2, RZ, PT ;  /* 0x000000ff0200720c */ /* 0x002fda0003f05270 */
[----:B------:R-:W-:Y:S05]  /*0510*/  @P0 BRA `(.L_x_9) ;  /* 0x0000000000480947 */ /* 0x000fea0003800000 */
[----:B------:R-:W1:Y:S01]  /*0520*/  S2UR UR5, SR_CgaCtaId ;  /* 0x00000000000579c3 */ /* 0x000e620000008800 */
[----:B------:R-:W-:Y:S01]  /*0530*/  UMOV UR7, 0x400 ;  /* 0x0000040000077882 */ /* 0x000fe20000000000 */
[----:B------:R-:W-:Y:S01]  /*0540*/  UMOV UR4, 0x1 ;  /* 0x0000000100047882 */ /* 0x000fe20000000000 */
[----:B------:R-:W-:Y:S01]  /*0550*/  ELECT P0, URZ, PT ;  /* 0x0000000000ff782f */ /* 0x000fe20003800000 */
[----:B------:R-:W-:-:S04]  /*0560*/  UIADD3 UR10, UPT, UPT, -UR4, 0x100000, URZ ;  /* 0x00100000040a7890 */ /* 0x000fc8000fffe1ff */
[----:B------:R-:W-:Y:S02]  /*0570*/  USHF.L.U32 UR11, UR10, 0xb, URZ ;  /* 0x0000000b0a0b7899 */ /* 0x000fe400080006ff */
[----:B------:R-:W-:Y:S02]  /*0580*/  USHF.L.U32 UR10, UR10, 0x1, URZ ;  /* 0x000000010a0a7899 */ /* 0x000fe400080006ff */
[----:B-1----:R-:W-:Y:S01]  /*0590*/  ULEA UR5, UR5, UR7, 0x18 ;  /* 0x0000000705057291 */ /* 0x002fe2000f8ec0ff */
[----:B------:R-:W1:Y:S11]  /*05a0*/  FENCE.VIEW.ASYNC.S ;  /* 0x00000000000073c6 */ /* 0x000e760000000000 */
[----:B-1----:R1:W2:Y:S01]  /*05b0*/  SYNCS.EXCH.64 URZ, [UR5], UR10 ;  /* 0x0000000a05ff75b2 */ /* 0x0022a20008000100 */
[----:B------:R1:W3:Y:S01]  /*05c0*/  SYNCS.EXCH.64 URZ, [UR5+0x20], UR10 ;  /* 0x0000200a05ff75b2 */ /* 0x0002e20008000100 */
[----:B------:R1:W4:Y:S01]  /*05d0*/  SYNCS.EXCH.64 URZ, [UR5+0x8], UR10 ;  /* 0x0000080a05ff75b2 */ /* 0x0003220008000100 */
[----:B------:R1:W1:Y:S01]  /*05e0*/  SYNCS.EXCH.64 URZ, [UR5+0x28], UR10 ;  /* 0x0000280a05ff75b2 */ /* 0x0002620008000100 */
[----:B------:R1:W1:Y:S01]  /*05f0*/  SYNCS.EXCH.64 URZ, [UR5+0x10], UR10 ;  /* 0x0000100a05ff75b2 */ /* 0x0002620008000100 */
[----:B------:R1:W1:Y:S01]  /*0600*/  SYNCS.EXCH.64 URZ, [UR5+0x30], UR10 ;  /* 0x0000300a05ff75b2 */ /* 0x0002620008000100 */
[----:B------:R1:W1:Y:S01]  /*0610*/  SYNCS.EXCH.64 URZ, [UR5+0x18], UR10 ;  /* 0x0000180a05ff75b2 */ /* 0x0002620008000100 */
[----:B------:R1:W1:Y:S01]  /*0620*/  SYNCS.EXCH.64 URZ, [UR5+0x38], UR10 ;  /* 0x0000380a05ff75b2 */ /* 0x0002620008000100 */
[----:B------:R-:W-:Y:S01]  /*0630*/  NOP ;  /* 0x0000000000007918 */ /* 0x000fe20000000000 */
.L_x_9:
[----:B------:R-:W2:Y:S01]  /*0640*/  SHFL.IDX PT, R2, R101, RZ, 0x1f ;  /* 0x00001fff65027589 */ /* 0x000ea200000e0000 */
[----:B------:R-:W-:Y:S01]  /*0650*/  NOP ;  /* 0x0000000000007918 */ /* 0x000fe20000000000 */
[----:B--2---:R-:W-:-:S13]  /*0660*/  ISETP.NE.AND P0, PT, R2, 0x1, PT ;  /* 0x000000010200780c */ /* 0x004fda0003f05270 */
[----:B------:R-:W-:Y:S05]  /*0670*/  @P0 BRA `(.L_x_10) ;  /* 0x0000000000580947 */ /* 0x000fea0003800000 */
[----:B------:R-:W2:Y:S01]  /*0680*/  S2UR UR7, SR_CgaCtaId ;  /* 0x00000000000779c3 */ /* 0x000ea20000008800 */
[----:B------:R-:W-:Y:S01]  /*0690*/  UMOV UR9, 0x400 ;  /* 0x0000040000097882 */ /* 0x000fe20000000000 */
[----:B-1----:R-:W-:Y:S01]  /*06a0*/  UMOV UR5, 0x20 ;  /* 0x0000002000057882 */ /* 0x002fe20000000000 */
[----:B------:R-:W-:Y:S01]  /*06b0*/  UMOV UR4, 0x80 ;  /* 0x0000008000047882 */ /* 0x000fe20000000000 */
[----:B------:R-:W-:-:S04]  /*06c0*/  UIADD3 UR10, UPT, UPT, -UR5, 0x100000, URZ ;  /* 0x00100000050a7890 */ /* 0x000fc8000fffe1ff */
[----:B------:R-:W-:Y:S02]  /*06d0*/  USHF.L.U32 UR11, UR10, 0xb, URZ ;  /* 0x0000000b0a0b7899 */ /* 0x000fe400080006ff */
[----:B------:R-:W-:Y:S02]  /*06e0*/  USHF.L.U32 UR10, UR10, 0x1, URZ ;  /* 0x000000010a0a7899 */ /* 0x000fe400080006ff */
[----:B------:R-:W-:-:S04]  /*06f0*/  UIADD3 UR4, UPT, UPT, -UR4, 0x100000, URZ ;  /* 0x0010000004047890 */ /* 0x000fc8000fffe1ff */
[----:B------:R-:W-:Y:S02]  /*0700*/  USHF.L.U32 UR5, UR4, 0xb, URZ ;  /* 0x0000000b04057899 */ /* 0x000fe400080006ff */
[----:B------:R-:W-:Y:S01]  /*0710*/  USHF.L.U32 UR4, UR4, 0x1, URZ ;  /* 0x0000000104047899 */ /* 0x000fe200080006ff */
[----:B------:R-:W-:Y:S01]  /*0720*/  ELECT P0, URZ, PT ;  /* 0x0000000000ff782f */ /* 0x000fe20003800000 */
[----:B--2---:R-:W-:Y:S01]  /*0730*/  ULEA UR7, UR7, UR9, 0x18 ;  /* 0x0000000907077291 */ /* 0x004fe2000f8ec0ff */
[----:B------:R-:W1:Y:S11]  /*0740*/  FENCE.VIEW.ASYNC.S ;  /* 0x00000000000073c6 */ /* 0x000e760000000000 */
[----:B-1----:R2:W1:Y:S01]  /*0750*/  SYNCS.EXCH.64 URZ, [UR7+0x40], UR10 ;  /* 0x0000400a07ff75b2 */ /* 0x0024620008000100 */
[----:B------:R2:W1:Y:S01]  /*0760*/  SYNCS.EXCH.64 URZ, [UR7+0x60], UR4 ;  /* 0x0000600407ff75b2 */ /* 0x0004620008000100 */
[----:B------:R2:W1:Y:S01]  /*0770*/  SYNCS.EXCH.64 URZ, [UR7+0x48], UR10 ;  /* 0x0000480a07ff75b2 */ /* 0x0004620008000100 */
[----:B------:R2:W1:Y:S01]  /*0780*/  SYNCS.EXCH.64 URZ, [UR7+0x68], UR4 ;  /* 0x0000680407ff75b2 */ /* 0x0004620008000100 */
[----:B------:R2:W1:Y:S01]  /*0790*/  SYNCS.EXCH.64 URZ, [UR7+0x50], UR10 ;  /* 0x0000500a07ff75b2 */ /* 0x0004620008000100 */
[----:B------:R2:W1:Y:S01]  /*07a0*/  SYNCS.EXCH.64 URZ, [UR7+0x70], UR4 ;  /* 0x0000700407ff75b2 */ /* 0x0004620008000100 */
[----:B------:R2:W1:Y:S01]  /*07b0*/  SYNCS.EXCH.64 URZ, [UR7+0x58], UR10 ;  /* 0x0000580a07ff75b2 */ /* 0x0004620008000100 */
[----:B------:R2:W1:Y:S02]  /*07c0*/  SYNCS.EXCH.64 URZ, [UR7+0x78], UR4 ;  /* 0x0000780407ff75b2 */ /* 0x0004640008000100 */
[----:B--2---:R-:W-:Y:S01]  /*07d0*/  NOP ;  /* 0x0000000000007918 */ /* 0x004fe20000000000 */
.L_x_10:
[----:B------:R-:W2:Y:S01]  /*07e0*/  SHFL.IDX PT, R2, R101, RZ, 0x1f ;  /* 0x00001fff65027589 */ /* 0x000ea200000e0000 */
[----:B------:R-:W-:Y:S01]  /*07f0*/  NOP ;  /* 0x0000000000007918 */ /* 0x000fe20000000000 */
[----:B--2---:R-:W-:-:S13]  /*0800*/  ISETP.NE.AND P0, PT, R2, 0x3, PT ;  /* 0x000000030200780c */ /* 0x004fda0003f05270 */
[----:B------:R-:W-:Y:S05]  /*0810*/  @P0 BRA `(.L_x_11) ;  /* 0x0000000000300947 */ /* 0x000fea0003800000 */
[----:B-1----:R-:W1:Y:S01]  /*0820*/  S2UR UR5, SR_CgaCtaId ;  /* 0x00000000000579c3 */ /* 0x002e620000008800 */
        /* <DEDUP_REMOVED lines=8> */
[----:B-1----:R2:W1:Y:S01]  /*08b0*/  SYNCS.EXCH.64 URZ, [UR5+0x80], UR10 ;  /* 0x0000800a05ff75b2 */ /* 0x0024620008000100 */
[----:B------:R2:W1:Y:S02]  /*08c0*/  SYNCS.EXCH.64 URZ, [UR5+0x88], UR10 ;  /* 0x0000880a05ff75b2 */ /* 0x0004640008000100 */
[----:B--2---:R-:W-:Y:S01]  /*08d0*/  NOP ;  /* 0x0000000000007918 */ /* 0x004fe20000000000 */
.L_x_11:
[----:B------:R-:W2:Y:S01]  /*08e0*/  SHFL.IDX PT, R2, R101, RZ, 0x1f ;  /* 0x00001fff65027589 */ /* 0x000ea200000e0000 */
[----:B------:R-:W-:Y:S01]  /*08f0*/  NOP ;  /* 0x0000000000007918 */ /* 0x000fe20000000000 */
[----:B--2---:R-:W-:-:S13]  /*0900*/  ISETP.NE.AND P0, PT, R2, 0x4, PT ;  /* 0x000000040200780c */ /* 0x004fda0003f05270 */
[----:B------:R-:W-:Y:S05]  /*0910*/  @P0 BRA `(.L_x_12) ;  /* 0x00000000004c0947 */ /* 0x000fea0003800000 */
[----:B-1----:R-:W1:Y:S01]  /*0920*/  S2UR UR5, SR_CgaCtaId ;  /* 0x00000000000579c3 */ /* 0x002e620000008800 */
[----:B------:R-:W-:Y:S01]  /*0930*/  UMOV UR9, 0x100 ;  /* 0x0000010000097882 */ /* 0x000fe20000000000 */
[----:B------:R-:W-:Y:S01]  /*0940*/  UMOV UR7, 0x400 ;  /* 0x0000040000077882 */ /* 0x000fe20000000000 */
[----:B------:R-:W-:Y:S01]  /*0950*/  USEL UR9, UR9, 0xe0, UP2 ;  /* 0x000000e009097887 */ /* 0x000fe20009000000 */
[----:B------:R-:W-:Y:S01]  /*0960*/  UMOV UR4, 0x1 ;  /* 0x0000000100047882 */ /* 0x000fe20000000000 */
[----:B------:R-:W-:Y:S01]  /*0970*/  ELECT P0, URZ, PT ;  /* 0x0000000000ff782f */ /* 0x000fe20003800000 */
[----:B------:R-:W-:-:S04]  /*0980*/  UIADD3 UR10, UPT, UPT, -UR4, 0x100000, URZ ;  /* 0x00100000040a7890 */ /* 0x000fc8000fffe1ff */
[----:B------:R-:W-:Y:S02]  /*0990*/  USHF.L.U32 UR11, UR10, 0xb, URZ ;  /* 0x0000000b0a0b7899 */ /* 0x000fe400080006ff */
[----:B------:R-:W-:Y:S02]  /*09a0*/  USHF.L.U32 UR10, UR10, 0x1, URZ ;  /* 0x000000010a0a7899 */ /* 0x000fe400080006ff */
[----:B------:R-:W-:-:S04]  /*09b0*/  UIADD3 UR12, UPT, UPT, -UR9, 0x100000, URZ ;  /* 0x00100000090c7890 */ /* 0x000fc8000fffe1ff */
[----:B------:R-:W-:Y:S02]  /*09c0*/  USHF.L.U32 UR13, UR12, 0xb, URZ ;  /* 0x0000000b0c0d7899 */ /* 0x000fe400080006ff */
[----:B------:R-:W-:Y:S02]  /*09d0*/  USHF.L.U32 UR12, UR12, 0x1, URZ ;  /* 0x000000010c0c7899 */ /* 0x000fe400080006ff */
[----:B-1----:R-:W-:Y:S01]  /*09e0*/  ULEA UR5, UR5, UR7, 0x18 ;  /* 0x0000000705057291 */ /* 0x002fe2000f8ec0ff */
[----:B------:R-:W1:Y:S11]  /*09f0*/  FENCE.VIEW.ASYNC.S ;  /* 0x00000000000073c6 */ /* 0x000e760000000000 */
[----:B-1----:R2:W1:Y:S01]  /*0a00*/  SYNCS.EXCH.64 URZ, [UR5+0x90], UR10 ;  /* 0x0000900a05ff75b2 */ /* 0x0024620008000100 */
[----:B------:R2:W1:Y:S01]  /*0a10*/  SYNCS.EXCH.64 URZ, [UR5+0xa0], UR12 ;  /* 0x0000a00c05ff75b2 */ /* 0x0004620008000100 */
[----:B------:R2:W1:Y:S01]  /*0a20*/  SYNCS.EXCH.64 URZ, [UR5+0x98], UR10 ;  /* 0x0000980a05ff75b2 */ /* 0x0004620008000100 */
[----:B------:R2:W1:Y:S02]  /*0a30*/  SYNCS.EXCH.64 URZ, [UR5+0xa8], UR12 ;  /* 0x0000a80c05ff75b2 */ /* 0x0004640008000100 */
[----:B--2---:R-:W-:Y:S01]  /*0a40*/  NOP ;  /* 0x0000000000007918 */ /* 0x004fe20000000000 */
.L_x_12:
        /* <DEDUP_REMOVED lines=26> */
.L_x_13:
        /* <DEDUP_REMOVED lines=18> */
.L_x_14:
[----:B-1----:R-:W1:Y:S01]  /*0d10*/  S2UR UR5, SR_CTAID.X ;  /* 0x00000000000579c3 */ /* 0x002e620000002500 */
[----:B------:R-:W-:-:S05]  /*0d20*/  CS2R.32 R95, SR_CgaSize ;  /* 0x00000000005f7805 */ /* 0x000fca0000008a00 */
[----:B------:R-:W-:-:S05]  /*0d30*/  IMAD R95, R95, -0xa0, RZ ;  /* 0xffffff605f5f7824 */ /* 0x000fca00078e02ff */
[----:B------:R-:W-:-:S14]  /*0d40*/  R2UR UR9, R95 ;  /* 0x000000005f0972ca */ /* 0x000fdc00000e0000 */
[----:B------:R-:W2:Y:S01]  /*0d50*/  LDCU UR9, c[0x0][UR9+0x2b0] ;  /* 0x00005600090977ac */ /* 0x000ea20008000800 */
[----:B------:R-:W-:Y:S01]  /*0d60*/  NOP ;  /* 0x0000000000007918 */ /* 0x000fe20000000000 */
[----:B------:R-:W-:-:S05]  /*0d70*/  CS2R.32 R95, SR_CgaSize ;  /* 0x00000000005f7805 */ /* 0x000fca0000008a00 */
[----:B------:R-:W-:-:S05]  /*0d80*/  IMAD R95, R95, -0xa0, RZ ;  /* 0xffffff605f5f7824 */ /* 0x000fca00078e02ff */
[----:B------:R-:W-:-:S14]  /*0d90*/  R2UR UR7, R95 ;  /* 0x000000005f0772ca */ /* 0x000fdc00000e0000 */
[----:B------:R-:W3:Y:S01]  /*0da0*/  LDCU UR7, c[0x0][UR7+0x2b4] ;  /* 0x00005680070777ac */ /* 0x000ee20008000800 */
[----:B------:R-:W4:Y:S08]  /*0db0*/  S2UR UR4, SR_CTAID.Y ;  /* 0x00000000000479c3 */ /* 0x000f300000002600 */
[----:B------:R-:W3:Y:S01]  /*0dc0*/  LDC R10, c[0x0][0xb24] ;  /* 0x0002c900ff0a7b82 */ /* 0x000ee20000000800 */
[----:B-1----:R-:W-:-:S02]  /*0dd0*/  I2FP.F32.U32 R95, UR5 ;  /* 0x00000005005f7c45 */ /* 0x002fc40008201000 */
[----:B------:R-:W-:-:S05]  /*0de0*/  CS2R.32 R3, SR_CgaSize ;  /* 0x0000000000037805 */ /* 0x000fca0000008a00 */
[----:B------:R-:W-:-:S06]  /*0df0*/  IMAD R3, R3, -0xa0, RZ ;  /* 0xffffff6003037824 */ /* 0x000fcc00078e02ff */
[----:B------:R-:W1:Y:S01]  /*0e00*/  LDC R3, c[0x0][R3+0x2a0] ;  /* 0x0000a80003037b82 */ /* 0x000e620000000800 */
[----:B------:R-:W-:Y:S01]  /*0e10*/  MOV R15, UR5 ;  /* 0x00000005000f7c02 */ /* 0x000fe20008000f00 */
[----:B--2---:R-:W-:Y:S01]  /*0e20*/  FMUL R95, R95, UR9 ;  /* 0x000000095f5f7c20 */ /* 0x004fe20008400000 */
[----:B----4-:R-:W-:Y:S02]  /*0e30*/  I2FP.F32.U32 R94, UR4 ;  /* 0x00000004005e7c45 */ /* 0x010fe40008201000 */
[----:B------:R-:W-:-:S05]  /*0e40*/  CS2R.32 R2, SR_CgaSize ;  /* 0x0000000000027805 */ /* 0x000fca0000008a00 */
[----:B------:R-:W-:-:S06]  /*0e50*/  IMAD R2, R2, -0xa0, RZ ;  /* 0xffffff6002027824 */ /* 0x000fcc00078e02ff */
[----:B------:R-:W2:Y:S01]  /*0e60*/  LDC R2, c[0x0][R2+0x2a4] ;  /* 0x0000a90002027b82 */ /* 0x000ea20000000800 */
[----:B------:R-:W-:Y:S01]  /*0e70*/  MOV R14, UR4 ;  /* 0x00000004000e7c02 */ /* 0x000fe20008000f00 */
[----:B------:R-:W4:Y:S01]  /*0e80*/  F2I.U32.TRUNC.NTZ R95, R95 ;  /* 0x0000005f005f7305 */ /* 0x000f22000020f000 */
[----:B---3--:R-:W-:-:S05]  /*0e90*/  FMUL R94, R94, UR7 ;  /* 0x000000075e5e7c20 */ /* 0x008fca0008400000 */
[----:B------:R-:W-:Y:S01]  /*0ea0*/  BAR.SYNC.DEFER_BLOCKING 0x0 ;  /* 0x0000000000007b1d */ /* 0x000fe20000010000 */
[----:B------:R-:W-:-:S05]  /*0eb0*/  ISETP.GE.AND P0, PT, R10, 0x1, PT ;  /* 0x000000010a00780c */ /* 0x000fca0003f06270 */
[----:B------:R-:W3:Y:S02]  /*0ec0*/  F2I.U32.TRUNC.NTZ R94, R94 ;  /* 0x0000005e005e7305 */ /* 0x000ee4000020f000 */
[----:B------:R-:W2:Y:S01]  /*0ed0*/  S2UR UR36, SR_CTAID.Z ;  /* 0x00000000002479c3 */ /* 0x000ea20000002700 */
[----:B----4-:R-:W-:-:S05]  /*0ee0*/  IADD3 R95, PT, PT, -R95, RZ, RZ ;  /* 0x000000ff5f5f7210 */ /* 0x010fca0007ffe1ff */
[----:B-1----:R-:W-:Y:S01]  /*0ef0*/  IMAD R95, R3, R95, UR5 ;  /* 0x00000005035f7e24 */ /* 0x002fe2000f8e025f */
[----:B---3--:R-:W-:-:S05]  /*0f00*/  IADD3 R94, PT, PT, -R94, RZ, RZ ;  /* 0x000000ff5e5e7210 */ /* 0x008fca0007ffe1ff */
[----:B--2---:R-:W-:Y:S01]  /*0f10*/  IMAD R94, R2, R94, UR4 ;  /* 0x00000004025e7e24 */ /* 0x004fe2000f8e025e */
[----:B------:R-:W-:Y:S06]  /*0f20*/  @!P0 BRA `(.L_x_15) ;  /* 0x0000000000b88947 */ /* 0x000fec0003800000 */
[----:B------:R-:W1:Y:S01]  /*0f30*/  LDC.64 R4, c[0x0][0xb18] ;  /* 0x0002c600ff047b82 */ /* 0x000e620000000a00 */
[----:B------:R-:W-:-:S07]  /*0f40*/  ISETP.NE.AND P0, PT, R10, 0x1, PT ;  /* 0x000000010a00780c */ /* 0x000fce0003f05270 */
[----:B------:R-:W2:Y:S08]  /*0f50*/  LDC R9, c[0x0][0xb0c] ;  /* 0x0002c300ff097b82 */ /* 0x000eb00000000800 */
[----:B------:R-:W3:Y:S08]  /*0f60*/  LDC R12, c[0x0][0x370] ;  /* 0x0000dc00ff0c7b82 */ /* 0x000ef00000000800 */
[----:B------:R-:W4:Y:S01]  /*0f70*/  LDC R11, c[0x0][0x374] ;  /* 0x0000dd00ff0b7b82 */ /* 0x000f220000000800 */
[----:B-1----:R-:W-:-:S07]  /*0f80*/  ISETP.NE.AND P1, PT, R4, 0x1, PT ;  /* 0x000000010400780c */ /* 0x002fce0003f25270 */
[----:B------:R-:W3:Y:S01]  /*0f90*/  LDC.64 R6, c[0x0][0xb10] ;  /* 0x0002c400ff067b82 */ /* 0x000ee20000000a00 */
[----:B--2---:R-:W-:-:S07]  /*0fa0*/  ISETP.NE.AND P2, PT, R9, 0x1, PT ;  /* 0x000000010900780c */ /* 0x004fce0003f45270 */
[----:B------:R-:W1:Y:S08]  /*0fb0*/  LDC R8, c[0x0][0xb20] ;  /* 0x0002c800ff087b82 */ /* 0x000e700000000800 */
[----:B------:R-:W2:Y:S01]  /*0fc0*/  LDC.64 R2, c[0x0][0xb28] ;  /* 0x0002ca00ff027b82 */ /* 0x000ea20000000a00 */
[----:B----4-:R-:W-:-:S04]  /*0fd0*/  IMAD.HI.U32 R13, R11, R5, RZ ;  /* 0x000000050b0d7227 */ /* 0x010fc800078e00ff */
[----:B------:R-:W-:-:S04]  /*0fe0*/  IMAD.HI.U32 R5, R14, R5, RZ ;  /* 0x000000050e057227 */ /* 0x000fc800078e00ff */
[----:B---3--:R-:W-:-:S05]  /*0ff0*/  IMAD.HI.U32 R16, R12, R6, RZ ;  /* 0x000000060c107227 */ /* 0x008fca00078e00ff */
[-C--:B------:R-:W-:Y:S01]  /*1000*/  @P2 SHF.R.U32.HI R12, RZ, R7.reuse, R16 ;  /* 0x00000007ff0c2219 */ /* 0x080fe20000011610 */
[----:B------:R-:W-:Y:S01]  /*1010*/  IMAD.HI.U32 R16, R15, R6, RZ ;  /* 0x000000060f107227 */ /* 0x000fe200078e00ff */
[-C--:B-1----:R-:W-:Y:S02]  /*1020*/  @P1 SHF.R.U32.HI R11, RZ, R8.reuse, R13 ;  /* 0x00000008ff0b1219 */ /* 0x082fe4000001160d */
[----:B------:R-:W-:Y:S02]  /*1030*/  SHF.R.U32.HI R5, RZ, R8, R5 ;  /* 0x00000008ff057219 */ /* 0x000fe40000011605 */
[----:B------:R-:W-:Y:S02]  /*1040*/  SHF.R.U32.HI R16, RZ, R7, R16 ;  /* 0x00000007ff107219 */ /* 0x000fe40000011610 */
[----:B------:R-:W-:Y:S01]  /*1050*/  SEL R5, R14, R5, !P1 ;  /* 0x000000050e057207 */ /* 0x000fe20004800000 */
[----:B--2---:R-:W-:Y:S01]  /*1060*/  IMAD.HI.U32 R13, R11, R2, RZ ;  /* 0x000000020b0d7227 */ /* 0x004fe200078e00ff */
[----:B------:R-:W-:-:S03]  /*1070*/  SEL R16, R15, R16, !P2 ;  /* 0x000000100f107207 */ /* 0x000fc60005000000 */
[----:B------:R-:W-:Y:S01]  /*1080*/  IMAD.HI.U32 R6, R12, R2, RZ ;  /* 0x000000020c067227 */ /* 0x000fe200078e00ff */
[----:B------:R-:W-:-:S04]  /*1090*/  @P0 SHF.R.U32.HI R11, RZ, R3, R13 ;  /* 0x00000003ff0b0219 */ /* 0x000fc8000001160d */
[----:B------:R-:W-:Y:S01]  /*10a0*/  @P0 SHF.R.U32.HI R12, RZ, R3, R6 ;  /* 0x00000003ff0c0219 */ /* 0x000fe20000011606 */
[----:B------:R-:W-:-:S04]  /*10b0*/  IMAD R11, R11, R10, RZ ;  /* 0x0000000a0b0b7224 */ /* 0x000fc800078e02ff */
[----:B------:R-:W-:Y:S01]  /*10c0*/  IMAD R6, R12, R10, RZ ;  /* 0x0000000a0c067224 */ /* 0x000fe200078e02ff */
[----:B------:R-:W-:-:S04]  /*10d0*/  ISETP.GE.AND P1, PT, R5, R11, PT ;  /* 0x0000000b0500720c */ /* 0x000fc80003f26270 */
[----:B------:R-:W-:Y:S01]  /*10e0*/  ISETP.GE.OR P1, PT, R16, R6, P1 ;  /* 0x000000061000720c */ /* 0x000fe20000f26670 */
[----:B------:R-:W-:-:S05]  /*10f0*/  IMAD.HI.U32 R6, R5, R2, RZ ;  /* 0x0000000205067227 */ /* 0x000fca00078e00ff */
[----:B------:R-:W-:-:S04]  /*1100*/  SHF.R.U32.HI R6, RZ, R3, R6 ;  /* 0x00000003ff067219 */ /* 0x000fc80000011606 */
[----:B------:R-:W-:-:S03]  /*1110*/  SEL R6, R5, R6, !P0 ;  /* 0x0000000605067207 */ /* 0x000fc60004000000 */
[----:B------:R-:W-:Y:S01]  /*1120*/  @!P1 IMAD.HI.U32 R7, R16, R2, RZ ;  /* 0x0000000210079227 */ /* 0x000fe200078e00ff */
[----:B------:R-:W-:-:S04]  /*1130*/  IADD3 R2, PT, PT, -R6, RZ, RZ ;  /* 0x000000ff06027210 */ /* 0x000fc80007ffe1ff */
[----:B------:R-:W-:Y:S01]  /*1140*/  @!P1 SHF.R.U32.HI R3, RZ, R3, R7 ;  /* 0x00000003ff039219 */ /* 0x000fe20000011607 */
[----:B------:R-:W-:Y:S01]  /*1150*/  IMAD R2, R10, R2, R5 ;  /* 0x000000020a027224 */ /* 0x000fe200078e0205 */
[----:B------:R-:W-:Y:S02]  /*1160*/  IADD3 R7, PT, PT, -R5, RZ, RZ ;  /* 0x000000ff05077210 */ /* 0x000fe40007ffe1ff */
[----:B------:R-:W-:-:S03]  /*1170*/  @!P1 SEL R3, R16, R3, !P0 ;  /* 0x0000000310039207 */ /* 0x000fc60004000000 */
[----:B------:R-:W-:Y:S02]  /*1180*/  IMAD R7, R4, R7, R14 ;  /* 0x0000000704077224 */ /* 0x000fe400078e020e */
[--C-:B------:R-:W-:Y:S02]  /*1190*/  @!P1 IMAD.IADD R6, R6, 0x1, -R3.reuse ;  /* 0x0000000106069824 */ /* 0x100fe400078e0a03 */
[----:B------:R-:W-:Y:S01]  /*11a0*/  @!P1 IMAD R3, R2, R12, R3 ;  /* 0x0000000c02039224 */ /* 0x000fe200078e0203 */
[----:B------:R-:W-:Y:S01]  /*11b0*/  IADD3 R2, PT, PT, -R16, RZ, RZ ;  /* 0x000000ff10027210 */ /* 0x000fe20007ffe1ff */
[----:B------:R-:W-:Y:S02]  /*11c0*/  @!P1 IMAD R5, R6, R10, R16 ;  /* 0x0000000a06059224 */ /* 0x000fe400078e0210 */
[----:B------:R-:W-:Y:S02]  /*11d0*/  @!P1 IMAD.MOV.U32 R16, RZ, RZ, R3 ;  /* 0x000000ffff109224 */ /* 0x000fe400078e0003 */
[----:B------:R-:W-:-:S02]  /*11e0*/  IMAD R2, R9, R2, R15 ;  /* 0x0000000209027224 */ /* 0x000fc400078e020f */
[----:B------:R-:W-:Y:S02]  /*11f0*/  IMAD R14, R5, R4, R7 ;  /* 0x00000004050e7224 */ /* 0x000fe400078e0207 */
[----:B------:R-:W-:Y:S02]  /*1200*/  IMAD R15, R16, R9, R2 ;  /* 0x00000009100f7224 */ /* 0x000fe400078e0202 */
.L_x_15:
[----:B------:R-:W1:Y:S01]  /*1210*/  LDCU UR4, c[0x0][0xb30] ;  /* 0x00016600ff0477ac */ /* 0x000e620008000800 */
[----:B------:R-:W2:Y:S08]  /*1220*/  S2UR UR37, SR_CgaCtaId ;  /* 0x00000000002579c3 */ /* 0x000eb00000008800 */
[----:B------:R-:W3:Y:S01]  /*1230*/  LDC R40, c[0x0][0xb24] ;  /* 0x0002c900ff287b82 */ /* 0x000ee20000000800 */
[----:B-1----:R-:W-:-:S09]  /*1240*/  UISETP.NE.AND UP1, UPT, UR4, 0x1, UPT ;  /* 0x000000010400788c */ /* 0x002fd2000bf25270 */
[----:B--2---:R-:W-:Y:S05]  /*1250*/  BRA.U UP1, `(.L_x_16) ;  /* 0x0000000101407547 */ /* 0x004fea000b800000 */
[----:B------:R-:W1:Y:S08]  /*1260*/  LDC.64 R4, c[0x0][0xb10] ;  /* 0x0002c400ff047b82 */ /* 0x000e700000000a00 */
[----:B------:R-:W2:Y:S08]  /*1270*/  LDC.64 R2, c[0x0][0xb18] ;  /* 0x0002c600ff027b82 */ /* 0x000eb00000000a00 */
[----:B------:R-:W4:Y:S08]  /*1280*/  LDC R6, c[0x0][0xb20] ;  /* 0x0002c800ff067b82 */ /* 0x000f300000000800 */
[----:B------:R-:W3:Y:S01]  /*1290*/  LDC R7, c[0x0][0xb0c] ;  /* 0x0002c300ff077b82 */ /* 0x000ee20000000800 */
[----:B-1----:R-:W-:-:S05]  /*12a0*/  IMAD.HI.U32 R4, R15, R4, RZ ;  /* 0x000000040f047227 */ /* 0x002fca00078e00ff */
[----:B------:R-:W-:Y:S01]  /*12b0*/  SHF.R.U32.HI R4, RZ, R5, R4 ;  /* 0x00000005ff047219 */ /* 0x000fe20000011604 */
[----:B--2---:R-:W-:Y:S01]  /*12c0*/  IMAD.HI.U32 R3, R14, R3, RZ ;  /* 0x000000030e037227 */ /* 0x004fe200078e00ff */
[----:B------:R-:W-:-:S04]  /*12d0*/  ISETP.NE.AND P0, PT, R2, 0x1, PT ;  /* 0x000000010200780c */ /* 0x000fc80003f05270 */
[----:B----4-:R-:W-:-:S04]  /*12e0*/  SHF.R.U32.HI R3, RZ, R6, R3 ;  /* 0x00000006ff037219 */ /* 0x010fc80000011603 */
[----:B------:R-:W-:Y:S02]  /*12f0*/  SEL R3, R14, R3, !P0 ;  /* 0x000000030e037207 */ /* 0x000fe40004000000 */
[----:B---3--:R-:W-:-:S04]  /*1300*/  ISETP.NE.AND P1, PT, R7, 0x1, PT ;  /* 0x000000010700780c */ /* 0x008fc80003f25270 */
[----:B------:R-:W-:-:S05]  /*1310*/  SEL R4, R15, R4, !P1 ;  /* 0x000000040f047207 */ /* 0x000fca0004800000 */
[----:B------:R-:W-:Y:S02]  /*1320*/  IMAD.IADD R5, R3, 0x1, -R4 ;  /* 0x0000000103057824 */ /* 0x000fe400078e0a04 */
[----:B------:R-:W-:Y:S02]  /*1330*/  IMAD.IADD R3, R4, 0x1, -R3 ;  /* 0x0000000104037824 */ /* 0x000fe400078e0a03 */
[----:B------:R-:W-:Y:S02]  /*1340*/  IMAD R15, R5, R7, R15 ;  /* 0x00000007050f7224 */ /* 0x000fe400078e020f */
[----:B------:R-:W-:-:S07]  /*1350*/  IMAD R14, R3, R2, R14 ;  /* 0x00000002030e7224 */ /* 0x000fce00078e020e */
.L_x_16:
[----:B------:R-:W-:Y:S01]  /*1360*/  BAR.SYNC.DEFER_BLOCKING 0x0 ;  /* 0x0000000000007b1d */ /* 0x000fe20000010000 */
[----:B------:R-:W-:Y:S01]  /*1370*/  UISETP.NE.AND UP1, UPT, UR8, 0x2, UPT ;  /* 0x000000020800788c */ /* 0x000fe2000bf25270 */
[----:B------:R-:W-:Y:S02]  /*1380*/  ISETP.NE.OR P5, PT, R0, 0x2, !P5 ;  /* 0x000000020000780c */ /* 0x000fe40006fa5670 */
[----:B------:R-:W-:-:S06]  /*1390*/  LOP3.LUT R2, R108, 0x1f, RZ, 0xc0, !PT ;  /* 0x0000001f6c027812 */ /* 0x000fcc00078ec0ff */
[----:B------:R-:W-:Y:S05]  /*13a0*/  BRA.U UP1, `(.L_x_17) ;  /* 0x00000011015c7547 */ /* 0x000fea000b800000 */
[----:B------:R-:W1:Y:S01]  /*13b0*/  LDCU UR13, c[0x0][0x38c] ;  /* 0x00007180ff0d77ac */ /* 0x000e620008000800 */
[----:B------:R-:W2:Y:S01]  /*13c0*/  LDC R8, c[0x0][0x370] ;  /* 0x0000dc00ff087b82 */ /* 0x000ea20000000800 */
[----:B------:R-:W-:Y:S01]  /*13d0*/  PLOP3.LUT P1, PT, PT, PT, UP2, 0x80, 0x8 ;  /* 0x000000000008781c */ /* 0x000fe20003f2f028 */
[----:B------:R-:W-:Y:S01]  /*13e0*/  IMAD.MOV.U32 R17, RZ, RZ, 0x1 ;  /* 0x00000001ff117424 */ /* 0x000fe200078e00ff */
[----:B------:R-:W-:Y:S01]  /*13f0*/  ISETP.EQ.OR P4, PT, R2, RZ, P5 ;  /* 0x000000ff0200720c */ /* 0x000fe20002f82670 */
[----:B------:R-:W-:Y:S01]  /*1400*/  IMAD.MOV.U32 R16, RZ, RZ, RZ ;  /* 0x000000ffff107224 */ /* 0x000fe200078e00ff */
[----:B------:R-:W-:Y:S02]  /*1410*/  PLOP3.LUT P1, PT, P1, PT, PT, 0x8, 0x80 ;  /* 0x000000000080781c */ /* 0x000fe40000f2e170 */
[----:B------:R-:W-:Y:S01]  /*1420*/  CS2R R12, SRZ ;  /* 0x00000000000c7805 */ /* 0x000fe2000001ff00 */
[----:B------:R-:W-:Y:S01]  /*1430*/  IMAD.MOV.U32 R11, RZ, RZ, 0x1 ;  /* 0x00000001ff0b7424 */ /* 0x000fe200078e00ff */
[----:B------:R-:W4:Y:S01]  /*1440*/  LDC R0, c[0x0][0x374] ;  /* 0x0000dd00ff007b82 */ /* 0x000f220000000800 */
[----:B------:R-:W2:Y:S01]  /*1450*/  LDCU.64 UR22, c[0x0][0x348] ;  /* 0x00006900ff1677ac */ /* 0x000ea20008000a00 */
[----:B------:R-:W-:Y:S01]  /*1460*/  UMOV UR6, URZ ;  /* 0x000000ff00067c82 */ /* 0x000fe20008000000 */
[----:B-1----:R-:W-:-:S04]  /*1470*/  UIADD3 UR5, UPT, UPT, UR13, 0x1f, URZ ;  /* 0x0000001f0d057890 */ /* 0x002fc8000fffe0ff */
[----:B------:R-:W-:-:S04]  /*1480*/  USHF.R.S32.HI UR4, URZ, 0x1f, UR5 ;  /* 0x0000001fff047899 */ /* 0x000fc80008011405 */
[----:B------:R-:W-:-:S04]  /*1490*/  ULEA.HI UR4, UR4, UR5, URZ, 0x5 ;  /* 0x0000000504047291 */ /* 0x000fc8000f8f28ff */
[----:B------:R-:W-:Y:S02]  /*14a0*/  USHF.R.S32.HI UR15, URZ, 0x5, UR4 ;  /* 0x00000005ff0f7899 */ /* 0x000fe40008011404 */
[----:B------:R-:W-:Y:S02]  /*14b0*/  UIADD3 UR4, UPT, UPT, UR13, -0x1, URZ ;  /* 0xffffffff0d047890 */ /* 0x000fe4000fffe0ff */
[----:B------:R-:W-:Y:S02]  /*14c0*/  UISETP.LT.U32.AND UP0, UPT, UR15, 0x4, UPT ;  /* 0x000000040f00788c */ /* 0x000fe4000bf01070 */
[----:B------:R-:W-:Y:S02]  /*14d0*/  UISETP.GE.U32.AND UP1, UPT, UR4, -0x3f, UPT ;  /* 0xffffffc10400788c */ /* 0x000fe4000bf26070 */
[----:B------:R-:W-:Y:S02]  /*14e0*/  USEL UR14, UR15, 0x4, UP0 ;  /* 0x000000040f0e7887 */ /* 0x000fe40008000000 */
[----:B------:R-:W-:-:S02]  /*14f0*/  UIADD3 UR13, UPT, UPT, UR13, 0x3e, URZ ;  /* 0x0000003e0d0d7890 */ /* 0x000fc4000fffe0ff */
[----:B------:R-:W-:Y:S02]  /*1500*/  UIADD3 UR5, UPT, UPT, UR14, -0x1, URZ ;  /* 0xffffffff0e057890 */ /* 0x000fe4000fffe0ff */
[----:B------:R-:W-:-:S03]  /*1510*/  UIADD3 UR7, UPT, UPT, UR15, -UR14, URZ ;  /* 0x8000000e0f077290 */ /* 0x000fc6000fffe0ff */
[----:B------:R-:W-:-:S04]  /*1520*/  @UP1 UIADD3 UR5, UPT, UPT, UR14, URZ, URZ ;  /* 0x000000ff0e051290 */ /* 0x000fc8000fffe0ff */
[----:B--2---:R-:W-:-:S12]  /*1530*/  UIADD3 UR5, UPT, UPT, UR5, 0x1, URZ ;  /* 0x0000000105057890 */ /* 0x004fd8000fffe0ff */
.L_x_35:
[----:B------:R-:W-:Y:S01]  /*1540*/  UISETP.NE.AND UP0, UPT, UR37, URZ, UPT ;  /* 0x000000ff2500728c */ /* 0x000fe2000bf05270 */
[----:B------:R-:W1:Y:S08]  /*1550*/  S2UR UR37, SR_CgaCtaId ;  /* 0x00000000002579c3 */ /* 0x000e700000008800 */
[----:B------:R-:W-:Y:S05]  /*1560*/  BRA.U UP0, `(.L_x_18) ;  /* 0x0000000100347547 */ /* 0x000fea000b800000 */
[----:B------:R-:W2:Y:S01]  /*1570*/  S2R R2, SR_CgaCtaId ;  /* 0x0000000000027919 */ /* 0x000ea20000008800 */
[----:B------:R-:W-:-:S04]  /*1580*/  MOV R3, 0x400 ;  /* 0x0000040000037802 */ /* 0x000fc80000000f00 */
[----:B--2---:R-:W-:Y:S02]  /*1590*/  LEA R2, R2, R3, 0x18 ;  /* 0x0000000302027211 */ /* 0x004fe400078ec0ff */
[----:B------:R-:W-:-:S03]  /*15a0*/  SHF.L.U32 R3, R11, 0x1f, RZ ;  /* 0x0000001f0b037819 */ /* 0x000fc600000006ff */
[----:B------:R-:W-:-:S04]  /*15b0*/  IMAD R2, R12, 0x8, R2 ;  /* 0x000000080c027824 */ /* 0x000fc800078e0202 */
[----:B------:R-:W2:Y:S02]  /*15c0*/  SYNCS.PHASECHK.TRANS64.TRYWAIT P0, [R2+URZ+0x100], R3 ;  /* 0x00010003020075a7 */ /* 0x000ea400080011ff */
[----:B--2---:R-:W-:Y:S05]  /*15d0*/  @!P0 BRA `(.L_x_19) ;  /* 0x0000007800308947 */ /* 0x004fea0003800000 */
.L_x_125:
[----:B------:R-:W-:Y:S01]  /*15e0*/  VIADD R12, R12, 0x1 ;  /* 0x000000010c0c7836 */ /* 0x000fe20000000000 */
[----:B------:R2:W-:Y:S04]  /*15f0*/  SYNCS.ARRIVE.TRANS64.A1T0 RZ, [R2+URZ+0xf0], RZ ;  /* 0x0000f0ff02ff79a7 */ /* 0x0005e800081000ff */
[----:B------:R-:W-:-:S04]  /*1600*/  ISETP.NE.AND P0, PT, R12, 0x2, PT ;  /* 0x000000020c00780c */ /* 0x000fc80003f05270 */
[----:B------:R-:W-:Y:S02]  /*1610*/  SEL R12, R12, RZ, P0 ;  /* 0x000000ff0c0c7207 */ /* 0x000fe40000000000 */
[----:B--2---:R-:W-:-:S04]  /*1620*/  SEL R2, RZ, 0x1, P0 ;  /* 0x00000001ff027807 */ /* 0x004fc80000000000 */
[----:B------:R-:W-:-:S07]  /*1630*/  LOP3.LUT R11, R11, R2, RZ, 0x3c, !PT ;  /* 0x000000020b0b7212 */ /* 0x000fce00078e3cff */
.L_x_18:
[----:B------:R-:W-:Y:S01]  /*1640*/  UMOV UR4, 0x400 ;  /* 0x0000040000047882 */ /* 0x000fe20000000000 */
[----:B------:R-:W-:Y:S01]  /*1650*/  SHF.L.U32 R2, R17, 0x1f, RZ ;  /* 0x0000001f11027819 */ /* 0x000fe200000006ff */
[----:B-1----:R-:W-:Y:S01]  /*1660*/  ULEA UR4, UR37, UR4, 0x18 ;  /* 0x0000000425047291 */ /* 0x002fe2000f8ec0ff */
[----:B------:R-:W-:Y:S01]  /*1670*/  R2UR UR35, R15 ;  /* 0x000000000f2372ca */ /* 0x000fe200000e0000 */
[----:B------:R-:W-:Y:S01]  /*1680*/  UISETP.GE.U32.AND UP0, UPT, UR13, 0x3f, UPT ;  /* 0x0000003f0d00788c */ /* 0x000fe2000bf06070 */
[----:B------:R-:W-:Y:S01]  /*1690*/  R2UR UR11, R14 ;  /* 0x000000000e0b72ca */ /* 0x000fe200000e0000 */
[----:B------:R-:W-:Y:S01]  /*16a0*/  ULEA UR8, UR6, UR4, 0x3 ;  /* 0x0000000406087291 */ /* 0x000fe2000f8e18ff */
[----:B------:R-:W-:-:S08]  /*16b0*/  UMOV UR24, URZ ;  /* 0x000000ff00187c82 */ /* 0x000fd00008000000 */
[----:B------:R1:W2:Y:S01]  /*16c0*/  SYNCS.PHASECHK.TRANS64.TRYWAIT P0, [UR8+0x20], R2 ;  /* 0x00002002ff0075a7 */ /* 0x0002a20008001108 */
[----:B------:R-:W-:Y:S02]  /*16d0*/  USHF.L.U32 UR35, UR35, 0x6, URZ ;  /* 0x0000000623237899 */ /* 0x000fe400080006ff */
[----:B------:R-:W-:Y:S01]  /*16e0*/  USHF.L.U32 UR11, UR11, 0x8, URZ ;  /* 0x000000080b0b7899 */ /* 0x000fe200080006ff */
[----:B------:R-:W-:Y:S11]  /*16f0*/  BRA.U !UP0, `(.L_x_20) ;  /* 0x0000000108a87547 */ /* 0x000ff6000b800000 */
[----:B------:R-:W-:Y:S01]  /*1700*/  UMOV UR16, URZ ;  /* 0x000000ff00107c82 */ /* 0x000fe20008000000 */
[----:B------:R-:W-:-:S05]  /*1710*/  UMOV UR17, UR6 ;  /* 0x0000000600117c82 */ /* 0x000fca0008000000 */
.L_x_25:
[----:B-1----:R-:W-:Y:S01]  /*1720*/  ULEA UR33, UR17, UR4, 0x3 ;  /* 0x0000000411217291 */ /* 0x002fe2000f8e18ff */
[----:B--2---:R-:W-:Y:S01]  /*1730*/  @!P5 MOV R3, 0x2800 ;  /* 0x000028000003d802 */ /* 0x004fe20000000f00 */
[----:B--2---:R-:W-:Y:S10]  /*1740*/  @P0 BRA `(.L_x_21) ;  /* 0x00000000000c0947 */ /* 0x004ff40003800000 */
[----:B------:R-:W-:-:S04]  /*1750*/  SHF.L.U32 R4, R17, 0x1f, RZ ;  /* 0x0000001f11047819 */ /* 0x000fc800000006ff */
[----:B------:R-:W2:Y:S02]  /*1760*/  SYNCS.PHASECHK.TRANS64.TRYWAIT P0, [UR33+0x20], R4 ;  /* 0x00002004ff0075a7 */ /* 0x000ea40008001121 */
[----:B--2---:R-:W-:Y:S05]  /*1770*/  @!P0 BRA `(.L_x_22) ;  /* 0x0000007400dc8947 */ /* 0x004fea0003800000 */
.L_x_21:
[----:B------:R2:W-:Y:S01]  /*1780*/  @!P5 SYNCS.ARRIVE.TRANS64 RZ, [UR33], R3 ;  /* 0x00000003ffffd9a7 */ /* 0x0005e20008000021 */
[----:B------:R-:W-:Y:S04]  /*1790*/  BSSY.RECONVERGENT B0, `(.L_x_23) ;  /* 0x0000003000007945 */ /* 0x000fe80003800200 */
[----:B------:R-:W-:Y:S05]  /*17a0*/  @P4 BRA `(.L_x_24) ;  /* 0x0000000000044947 */ /* 0x000fea0003800000 */
[----:B------:R-:W-:Y:S05]  /*17b0*/  BPT.TRAP 0x1 ;  /* 0x000000040000795c */ /* 0x000fea0000300000 */
.L_x_24:
[----:B------:R-:W-:Y:S05]  /*17c0*/  BSYNC.RECONVERGENT B0 ;  /* 0x0000000000007941 */ /* 0x000fea0003800200 */
.L_x_23:
[----:B------:R-:W-:Y:S02]  /*17d0*/  UIADD3 UR6, UPT, UPT, UR17, 0x1, URZ ;  /* 0x0000000111067890 */ /* 0x000fe4000fffe0ff */
[----:B------:R-:W-:Y:S02]  /*17e0*/  ULEA UR32, UR17, UR4, 0xb ;  /* 0x0000000411207291 */ /* 0x000fe4000f8e58ff */
[----:B------:R-:W-:Y:S02]  /*17f0*/  UISETP.NE.AND UP0, UPT, UR6, 0x4, UPT ;  /* 0x000000040600788c */ /* 0x000fe4000bf05270 */
[----:B------:R-:W-:Y:S02]  /*1800*/  UIADD3 UR26, UP1, UPT, UR22, 0x80, URZ ;  /* 0x00000080161a7890 */ /* 0x000fe4000ff3e0ff */
[----:B------:R-:W-:Y:S02]  /*1810*/  USEL UR9, URZ, 0x1, UP0 ;  /* 0x00000001ff097887 */ /* 0x000fe40008000000 */
[----:B------:R-:W-:-:S02]  /*1820*/  USEL UR6, UR6, URZ, UP0 ;  /* 0x000000ff06067287 */ /* 0x000fc40008000000 */
[----:B------:R-:W-:Y:S02]  /*1830*/  UIADD3 UR20, UP0, UPT, UR22, 0x180, URZ ;  /* 0x0000018016147890 */ /* 0x000fe4000ff1e0ff */
[----:B------:R-:W-:Y:S01]  /*1840*/  ULEA UR8, UR6, UR4, 0x3 ;  /* 0x0000000406087291 */ /* 0x000fe2000f8e18ff */
[----:B------:R-:W-:Y:S01]  /*1850*/  LOP3.LUT R17, R17, UR9, RZ, 0x3c, !PT ;  /* 0x0000000911117c12 */ /* 0x000fe2000f8e3cff */
[----:B------:R-:W-:Y:S02]  /*1860*/  USHF.L.U32 UR34, UR16, 0x5, URZ ;  /* 0x0000000510227899 */ /* 0x000fe400080006ff */
[----:B------:R-:W-:Y:S01]  /*1870*/  UIADD3.X UR27, UPT, UPT, URZ, UR23, URZ, UP1, !UPT ;  /* 0x00000017ff1b7290 */ /* 0x000fe20008ffe4ff */
[----:B-1----:R-:W-:Y:S01]  /*1880*/  SHF.L.U32 R2, R17, 0x1f, RZ ;  /* 0x0000001f11027819 */ /* 0x002fe200000006ff */
[----:B------:R-:W-:Y:S02]  /*1890*/  UIADD3 UR32, UPT, UPT, UR32, 0x6400, URZ ;  /* 0x0000640020207890 */ /* 0x000fe4000fffe0ff */
[----:B------:R-:W-:Y:S01]  /*18a0*/  UIADD3.X UR21, UPT, UPT, URZ, UR23, URZ, UP0, !UPT ;  /* 0x00000017ff157290 */ /* 0x000fe200087fe4ff */
[----:B------:R1:W1:Y:S01]  /*18b0*/  SYNCS.PHASECHK.TRANS64.TRYWAIT P0, [UR8+0x20], R2 ;  /* 0x00002002ff0075a7 */ /* 0x0002620008001108 */
[----:B------:R-:W-:Y:S01]  /*18c0*/  ULEA UR8, UR17, UR4, 0xd ;  /* 0x0000000411087291 */ /* 0x000fe2000f8e68ff */
[----:B------:R-:W-:Y:S01]  /*18d0*/  UMOV UR18, 0x0 ;  /* 0x0000000000127882 */ /* 0x000fe20000000000 */
[----:B------:R-:W-:-:S02]  /*18e0*/  UMOV UR19, 0x10000000 ;  /* 0x1000000000137882 */ /* 0x000fc40000000000 */
[----:B------:R-:W-:Y:S01]  /*18f0*/  UIADD3 UR8, UPT, UPT, UR8, 0x8400, URZ ;  /* 0x0000840008087890 */ /* 0x000fe2000fffe0ff */
[----:B------:R1:W-:Y:S01]  /*1900*/  UTMALDG.3D [UR32], [UR26], desc[UR18] ;  /* 0x000012201a0075b4 */ /* 0x0003e20008011000 */
[----:B------:R-:W-:Y:S01]  /*1910*/  UMOV UR12, UR36 ;  /* 0x00000024000c7c82 */ /* 0x000fe20008000000 */
[----:B------:R-:W-:Y:S01]  /*1920*/  UMOV UR9, UR33 ;  /* 0x0000002100097c82 */ /* 0x000fe20008000000 */
[----:B------:R-:W-:Y:S01]  /*1930*/  UMOV UR10, UR34 ;  /* 0x00000022000a7c82 */ /* 0x000fe20008000000 */
[----:B------:R-:W-:Y:S01]  /*1940*/  UIADD3 UR16, UPT, UPT, UR16, 0x1, URZ ;  /* 0x0000000110107890 */ /* 0x000fe2000fffe0ff */
[----:B------:R-:W-:Y:S01]  /*1950*/  UMOV UR24, UR5 ;  /* 0x0000000500187c82 */ /* 0x000fe20008000000 */
[----:B------:R-:W-:Y:S02]  /*1960*/  UMOV UR17, UR6 ;  /* 0x0000000600117c82 */ /* 0x000fe40008000000 */
[----:B------:R1:W-:Y:S01]  /*1970*/  UTMALDG.3D [UR8], [UR20], desc[UR18] ;  /* 0x00001208140075b4 */ /* 0x0003e20008011000 */
[----:B------:R-:W-:-:S09]  /*1980*/  UISETP.NE.AND UP0, UPT, UR16, UR5, UPT ;  /* 0x000000051000728c */ /* 0x000fd2000bf05270 */
[----:B------:R-:W-:Y:S05]  /*1990*/  BRA.U UP0, `(.L_x_25) ;  /* 0xfffffffd00607547 */ /* 0x000fea000b83ffff */
.L_x_20:
[----:B-1----:R-:W-:Y:S01]  /*19a0*/  ULEA UR8, UR6, UR4, 0x3 ;  /* 0x0000000406087291 */ /* 0x002fe2000f8e18ff */
[----:B------:R-:W-:Y:S01]  /*19b0*/  SHF.L.U32 R2, R17, 0x1f, RZ ;  /* 0x0000001f11027819 */ /* 0x000fe200000006ff */
[----:B------:R-:W-:Y:S01]  /*19c0*/  @!P1 SYNCS.ARRIVE.TRANS64.A1T0 RZ, [UR4+0x88], RZ ;  /* 0x000088ffffff99a7 */ /* 0x000fe20008100004 */
[----:B------:R-:W-:-:S06]  /*19d0*/  UISETP.GT.AND UP0, UPT, UR15, UR14, UPT ;  /* 0x0000000e0f00728c */ /* 0x000fcc000bf04270 */
[----:B--2---:R1:W2:Y:S03]  /*19e0*/  SYNCS.PHASECHK.TRANS64.TRYWAIT P0, [UR8+0x20], R2 ;  /* 0x00002002ff0075a7 */ /* 0x0042a60008001108 */
[----:B------:R-:W-:Y:S05]  /*19f0*/  BRA.U !UP0, `(.L_x_26) ;  /* 0x0000000108ac7547 */ /* 0x000fea000b800000 */
[----:B------:R-:W-:Y:S01]  /*1a00*/  UIADD3 UR21, UPT, UPT, UR7, UR24, URZ ;  /* 0x0000001807157290 */ /* 0x000fe2000fffe0ff */
[----:B------:R-:W-:-:S11]  /*1a10*/  UMOV UR25, UR6 ;  /* 0x0000000600197c82 */ /* 0x000fd60008000000 */
.L_x_31:
[----:B-1----:R-:W-:Y:S01]  /*1a20*/  ULEA UR17, UR25, UR4, 0x3 ;  /* 0x0000000419117291 */ /* 0x002fe2000f8e18ff */
[----:B--2---:R-:W-:Y:S01]  /*1a30*/  @!P5 MOV R3, 0x2800 ;  /* 0x000028000003d802 */ /* 0x004fe20000000f00 */
[----:B--2---:R-:W-:Y:S10]  /*1a40*/  @P0 BRA `(.L_x_27) ;  /* 0x00000000000c0947 */ /* 0x004ff40003800000 */
[----:B------:R-:W-:-:S04]  /*1a50*/  SHF.L.U32 R4, R17, 0x1f, RZ ;  /* 0x0000001f11047819 */ /* 0x000fc800000006ff */
[----:B------:R-:W2:Y:S02]  /*1a60*/  SYNCS.PHASECHK.TRANS64.TRYWAIT P0, [UR17+0x20], R4 ;  /* 0x00002004ff0075a7 */ /* 0x000ea40008001111 */
[----:B--2---:R-:W-:Y:S05]  /*1a70*/  @!P0 BRA `(.L_x_28) ;  /* 0x0000007400348947 */ /* 0x004fea0003800000 */
.L_x_27:
[----:B------:R2:W-:Y:S01]  /*1a80*/  @!P5 SYNCS.ARRIVE.TRANS64 RZ, [UR17], R3 ;  /* 0x00000003ffffd9a7 */ /* 0x0005e20008000011 */
[----:B------:R-:W-:Y:S04]  /*1a90*/  BSSY.RECONVERGENT B0, `(.L_x_29) ;  /* 0x0000003000007945 */ /* 0x000fe80003800200 */
[----:B------:R-:W-:Y:S05]  /*1aa0*/  @P4 BRA `(.L_x_30) ;  /* 0x0000000000044947 */ /* 0x000fea0003800000 */
[----:B------:R-:W-:Y:S05]  /*1ab0*/  BPT.TRAP 0x1 ;  /* 0x000000040000795c */ /* 0x000fea0000300000 */
.L_x_30:
[----:B------:R-:W-:Y:S05]  /*1ac0*/  BSYNC.RECONVERGENT B0 ;  /* 0x0000000000007941 */ /* 0x000fea0003800200 */
.L_x_29:
        /* <DEDUP_REMOVED lines=10> */
[----:B------:R-:W-:Y:S01]  /*1b70*/  UIADD3 UR16, UPT, UPT, UR16, 0x6400, URZ ;  /* 0x0000640010107890 */ /* 0x000fe2000fffe0ff */
[----:B-1----:R-:W-:Y:S01]  /*1b80*/  SHF.L.U32 R2, R17, 0x1f, RZ ;  /* 0x0000001f11027819 */ /* 0x002fe200000006ff */
[----:B------:R-:W-:Y:S02]  /*1b90*/  UIADD3.X UR31, UPT, UPT, URZ, UR23, URZ, UP1, !UPT ;  /* 0x00000017ff1f7290 */ /* 0x000fe40008ffe4ff */
[----:B------:R-:W-:Y:S01]  /*1ba0*/  UIADD3.X UR29, UPT, UPT, URZ, UR23, URZ, UP0, !UPT ;  /* 0x00000017ff1d7290 */ /* 0x000fe200087fe4ff */
[----:B------:R1:W1:Y:S01]  /*1bb0*/  SYNCS.PHASECHK.TRANS64.TRYWAIT P0, [UR8+0x20], R2 ;  /* 0x00002002ff0075a7 */ /* 0x0002620008001108 */
[----:B------:R-:W-:Y:S01]  /*1bc0*/  ULEA UR8, UR25, UR4, 0xd ;  /* 0x0000000419087291 */ /* 0x000fe2000f8e68ff */
[----:B------:R-:W-:Y:S01]  /*1bd0*/  UMOV UR26, 0x0 ;  /* 0x00000000001a7882 */ /* 0x000fe20000000000 */
[----:B------:R-:W-:-:S02]  /*1be0*/  UMOV UR27, 0x10000000 ;  /* 0x10000000001b7882 */ /* 0x000fc40000000000 */
[----:B------:R-:W-:Y:S01]  /*1bf0*/  UIADD3 UR8, UPT, UPT, UR8, 0x8400, URZ ;  /* 0x0000840008087890 */ /* 0x000fe2000fffe0ff */
[----:B------:R-:W-:Y:S01]  /*1c00*/  UMOV UR19, UR35 ;  /* 0x0000002300137c82 */ /* 0x000fe20008000000 */
[----:B------:R-:W-:Y:S01]  /*1c10*/  UMOV UR20, UR36 ;  /* 0x0000002400147c82 */ /* 0x000fe20008000000 */
[----:B------:R-:W-:Y:S01]  /*1c20*/  UMOV UR12, UR36 ;  /* 0x00000024000c7c82 */ /* 0x000fe20008000000 */
[----:B------:R-:W-:Y:S01]  /*1c30*/  UMOV UR9, UR17 ;  /* 0x0000001100097c82 */ /* 0x000fe20008000000 */
[----:B------:R-:W-:Y:S01]  /*1c40*/  UMOV UR10, UR18 ;  /* 0x00000012000a7c82 */ /* 0x000fe20008000000 */
[----:B------:R1:W-:Y:S01]  /*1c50*/  UTMALDG.3D [UR16], [UR30], desc[UR26] ;  /* 0x00001a101e0075b4 */ /* 0x0003e20008011000 */
[----:B------:R-:W-:Y:S01]  /*1c60*/  UIADD3 UR24, UPT, UPT, UR24, 0x1, URZ ;  /* 0x0000000118187890 */ /* 0x000fe2000fffe0ff */
[----:B------:R-:W-:-:S03]  /*1c70*/  UMOV UR25, UR6 ;  /* 0x0000000600197c82 */ /* 0x000fc60008000000 */
[----:B------:R-:W-:Y:S01]  /*1c80*/  UISETP.NE.AND UP0, UPT, UR24, UR21, UPT ;  /* 0x000000151800728c */ /* 0x000fe2000bf05270 */
[----:B------:R1:W-:Y:S08]  /*1c90*/  UTMALDG.3D [UR8], [UR28], desc[UR26] ;  /* 0x00001a081c0075b4 */ /* 0x0003f00008011000 */
[----:B------:R-:W-:Y:S05]  /*1ca0*/  BRA.U UP0, `(.L_x_31) ;  /* 0xfffffffd005c7547 */ /* 0x000fea000b83ffff */
.L_x_26:
[C---:B-1----:R-:W-:Y:S01]  /*1cb0*/  LEA R2, R16.reuse, UR4, 0x3 ;  /* 0x0000000410027c11 */ /* 0x042fe2000f8e18ff */
[----:B------:R-:W-:Y:S01]  /*1cc0*/  NOP ;  /* 0x0000000000007918 */ /* 0x000fe20000000000 */
[----:B--2---:R-:W-:Y:S02]  /*1cd0*/  SHF.L.U32 R3, R13, 0x1f, RZ ;  /* 0x0000001f0d037819 */ /* 0x004fe400000006ff */
[----:B------:R-:W-:Y:S02]  /*1ce0*/  LEA R4, R16, UR4, 0x4 ;  /* 0x0000000410047c11 */ /* 0x000fe4000f8e20ff */
[----:B------:R-:W1:Y:S02]  /*1cf0*/  SYNCS.PHASECHK.TRANS64.TRYWAIT P0, [R2+URZ+0x90], R3 ;  /* 0x00009003020075a7 */ /* 0x000e6400080011ff */
[----:B-1----:R-:W-:Y:S05]  /*1d00*/  @!P0 BRA `(.L_x_32) ;  /* 0x0000007000a88947 */ /* 0x002fea0003800000 */
.L_x_128:
[----:B------:R-:W2:Y:S01]  /*1d10*/  LDS.128 R4, [R4+0x120] ;  /* 0x0001200004047984 */ /* 0x000ea20000000c00 */
[----:B---3--:R-:W-:Y:S01]  /*1d20*/  ISETP.GE.AND P0, PT, R40, 0x1, PT ;  /* 0x000000012800780c */ /* 0x008fe20003f06270 */
[----:B-1----:R-:W-:Y:S01]  /*1d30*/  VIADD R2, R2, 0xa0 ;  /* 0x000000a002027836 */ /* 0x002fe20000000000 */
[----:B------:R-:W-:Y:S01]  /*1d40*/  @!PT LDS RZ, [RZ] ;  /* 0x00000000fffff984 */ /* 0x000fe20000000800 */
[----:B------:R-:W-:Y:S01]  /*1d50*/  @!PT LDS RZ, [RZ] ;  /* 0x00000000fffff984 */ /* 0x000fe20000000800 */
[----:B------:R-:W-:Y:S01]  /*1d60*/  @!PT LDS RZ, [RZ] ;  /* 0x00000000fffff984 */ /* 0x000fe20000000800 */
[----:B------:R-:W-:Y:S01]  /*1d70*/  @!PT LDS RZ, [RZ] ;  /* 0x00000000fffff984 */ /* 0x000fe20000000800 */
[----:B------:R1:W-:Y:S06]  /*1d80*/  MEMBAR.ALL.CTA ;  /* 0x0000000000007992 */ /* 0x0003ec0000008000 */
[----:B-1----:R-:W1:Y:S01]  /*1d90*/  FENCE.VIEW.ASYNC.S ;  /* 0x00000000000073c6 */ /* 0x002e620000000000 */
[----:B------:R-:W-:-:S04]  /*1da0*/  PRMT R2, RZ, 0x654, R2 ;  /* 0x00000654ff027816 */ /* 0x000fc80000000002 */
[----:B-1----:R1:W-:Y:S01]  /*1db0*/  SYNCS.ARRIVE.TRANS64.RED.A1T0 RZ, [R2+URZ], RZ ;  /* 0x000000ff02ff79a7 */ /* 0x0023e200081004ff */
[----:B--2---:R-:W-:-:S13]  /*1dc0*/  LOP3.LUT P2, RZ, R6, 0x1, RZ, 0xc0, !PT ;  /* 0x0000000106ff7812 */ /* 0x004fda000784c0ff */
[----:B------:R-:W-:Y:S01]  /*1dd0*/  @P2 SHF.R.U32.HI R3, RZ, 0x10, R5 ;  /* 0x00000010ff032819 */ /* 0x000fe20000011605 */
[----:B------:R-:W-:Y:S01]  /*1de0*/  VOTEU.ANY UP0, P2 ;  /* 0x0000000000ff7886 */ /* 0x000fe20001000100 */
[----:B------:R-:W-:Y:S02]  /*1df0*/  @P2 MOV R10, R4 ;  /* 0x00000004000a2202 */ /* 0x000fe40000000f00 */
[----:B------:R-:W-:Y:S02]  /*1e00*/  @P2 R2UR.BROADCAST UR8, R3 ;  /* 0x00000000030822ca */ /* 0x000fe400008e0000 */
[----:B------:R-:W-:-:S11]  /*1e10*/  @P2 LOP3.LUT R9, R5, 0xffff, RZ, 0xc0, !PT ;  /* 0x0000ffff05092812 */ /* 0x000fd600078ec0ff */
[----:B------:R-:W-:Y:S01]  /*1e20*/  @UP0 UMOV UR36, UR8 ;  /* 0x0000000800240c82 */ /* 0x000fe20008000000 */
[----:B-1----:R-:W-:Y:S05]  /*1e30*/  @!P0 BRA `(.L_x_33) ;  /* 0x0000000000b88947 */ /* 0x002fea0003800000 */
[----:B------:R-:W4:Y:S01]  /*1e40*/  LDC.64 R4, c[0x0][0xb18] ;  /* 0x0002c600ff047b82 */ /* 0x000f220000000a00 */
[----:B------:R-:W-:-:S07]  /*1e50*/  ISETP.NE.AND P3, PT, R40, 0x1, PT ;  /* 0x000000012800780c */ /* 0x000fce0003f65270 */
[----:B------:R-:W1:Y:S08]  /*1e60*/  LDC.64 R6, c[0x0][0xb10] ;  /* 0x0002c400ff067b82 */ /* 0x000e700000000a00 */
[----:B------:R-:W2:Y:S08]  /*1e70*/  LDC R14, c[0x0][0xb20] ;  /* 0x0002c800ff0e7b82 */ /* 0x000eb00000000800 */
[----:B------:R-:W3:Y:S01]  /*1e80*/  LDC R15, c[0x0][0xb0c] ;  /* 0x0002c300ff0f7b82 */ /* 0x000ee20000000800 */
[----:B----4-:R-:W-:Y:S01]  /*1e90*/  IMAD.HI.U32 R19, R0, R5, RZ ;  /* 0x0000000500137227 */ /* 0x010fe200078e00ff */
[----:B------:R-:W-:-:S03]  /*1ea0*/  ISETP.NE.AND P0, PT, R4, 0x1, PT ;  /* 0x000000010400780c */ /* 0x000fc60003f05270 */
[----:B------:R-:W-:-:S03]  /*1eb0*/  IMAD.HI.U32 R5, R9, R5, RZ ;  /* 0x0000000509057227 */ /* 0x000fc600078e00ff */
[----:B------:R-:W4:Y:S01]  /*1ec0*/  LDC.64 R2, c[0x0][0xb28] ;  /* 0x0002ca00ff027b82 */ /* 0x000f220000000a00 */
[----:B-1----:R-:W-:-:S04]  /*1ed0*/  IMAD.HI.U32 R20, R8, R6, RZ ;  /* 0x0000000608147227 */ /* 0x002fc800078e00ff */
[----:B------:R-:W-:Y:S01]  /*1ee0*/  IMAD.HI.U32 R21, R10, R6, RZ ;  /* 0x000000060a157227 */ /* 0x000fe200078e00ff */
[----:B------:R-:W-:Y:S02]  /*1ef0*/  SHF.R.U32.HI R20, RZ, R7, R20 ;  /* 0x00000007ff147219 */ /* 0x000fe40000011614 */
[-C--:B--2---:R-:W-:Y:S02]  /*1f00*/  SHF.R.U32.HI R19, RZ, R14.reuse, R19 ;  /* 0x0000000eff137219 */ /* 0x084fe40000011613 */
[----:B------:R-:W-:Y:S02]  /*1f10*/  SHF.R.U32.HI R5, RZ, R14, R5 ;  /* 0x0000000eff057219 */ /* 0x000fe40000011605 */
[----:B------:R-:W-:Y:S02]  /*1f20*/  SEL R19, R0, R19, !P0 ;  /* 0x0000001300137207 */ /* 0x000fe40004000000 */
[----:B------:R-:W-:Y:S02]  /*1f30*/  SHF.R.U32.HI R21, RZ, R7, R21 ;  /* 0x00000007ff157219 */ /* 0x000fe40000011615 */
[----:B---3--:R-:W-:-:S02]  /*1f40*/  ISETP.NE.AND P1, PT, R15, 0x1, PT ;  /* 0x000000010f00780c */ /* 0x008fc40003f25270 */
[----:B------:R-:W-:Y:S02]  /*1f50*/  SEL R5, R9, R5, !P0 ;  /* 0x0000000509057207 */ /* 0x000fe40004000000 */
[----:B------:R-:W-:Y:S02]  /*1f60*/  SEL R20, R8, R20, !P1 ;  /* 0x0000001408147207 */ /* 0x000fe40004800000 */
[----:B------:R-:W-:Y:S01]  /*1f70*/  SEL R21, R10, R21, !P1 ;  /* 0x000000150a157207 */ /* 0x000fe20004800000 */
[----:B----4-:R-:W-:-:S04]  /*1f80*/  IMAD.HI.U32 R18, R19, R2, RZ ;  /* 0x0000000213127227 */ /* 0x010fc800078e00ff */
        /* <DEDUP_REMOVED lines=10> */
[----:B------:R-:W-:-:S04]  /*2030*/  @!P0 IMAD.HI.U32 R7, R21, R2, RZ ;  /* 0x0000000215078227 */ /* 0x000fc800078e00ff */
[----:B------:R-:W-:Y:S01]  /*2040*/  IMAD.MOV R2, RZ, RZ, -R6 ;  /* 0x000000ffff027224 */ /* 0x000fe200078e0a06 */
[----:B------:R-:W-:Y:S02]  /*2050*/  @!P0 SHF.R.U32.HI R3, RZ, R3, R7 ;  /* 0x00000003ff038219 */ /* 0x000fe40000011607 */
[----:B------:R-:W-:Y:S01]  /*2060*/  IADD3 R7, PT, PT, -R5, RZ, RZ ;  /* 0x000000ff05077210 */ /* 0x000fe20007ffe1ff */
[----:B------:R-:W-:Y:S01]  /*2070*/  IMAD R2, R40, R2, R5 ;  /* 0x0000000228027224 */ /* 0x000fe200078e0205 */
        /* <DEDUP_REMOVED lines=10> */
.L_x_33:
[----:B------:R-:W1:Y:S02]  /*2120*/  LDCU UR8, c[0x0][0xb30] ;  /* 0x00016600ff0877ac */ /* 0x000e640008000800 */
[----:B-1----:R-:W-:-:S09]  /*2130*/  UISETP.NE.AND UP0, UPT, UR8, 0x1, UPT ;  /* 0x000000010800788c */ /* 0x002fd2000bf05270 */
[----:B------:R-:W-:Y:S05]  /*2140*/  BRA.U UP0, `(.L_x_34) ;  /* 0x0000000100407547 */ /* 0x000fea000b800000 */
[----:B------:R-:W1:Y:S08]  /*2150*/  LDC.64 R4, c[0x0][0xb10] ;  /* 0x0002c400ff047b82 */ /* 0x000e700000000a00 */
[----:B------:R-:W2:Y:S08]  /*2160*/  LDC.64 R2, c[0x0][0xb18] ;  /* 0x0002c600ff027b82 */ /* 0x000eb00000000a00 */
[----:B------:R-:W3:Y:S08]  /*2170*/  LDC R6, c[0x0][0xb20] ;  /* 0x0002c800ff067b82 */ /* 0x000ef00000000800 */
[----:B------:R-:W4:Y:S01]  /*2180*/  LDC R7, c[0x0][0xb0c] ;  /* 0x0002c300ff077b82 */ /* 0x000f220000000800 */
[----:B-1----:R-:W-:-:S05]  /*2190*/  IMAD.HI.U32 R4, R10, R4, RZ ;  /* 0x000000040a047227 */ /* 0x002fca00078e00ff */
[----:B------:R-:W-:Y:S01]  /*21a0*/  SHF.R.U32.HI R4, RZ, R5, R4 ;  /* 0x00000005ff047219 */ /* 0x000fe20000011604 */
[----:B--2---:R-:W-:Y:S01]  /*21b0*/  IMAD.HI.U32 R3, R9, R3, RZ ;  /* 0x0000000309037227 */ /* 0x004fe200078e00ff */
[----:B------:R-:W-:-:S04]  /*21c0*/  ISETP.NE.AND P0, PT, R2, 0x1, PT ;  /* 0x000000010200780c */ /* 0x000fc80003f05270 */
[----:B---3--:R-:W-:-:S04]  /*21d0*/  SHF.R.U32.HI R3, RZ, R6, R3 ;  /* 0x00000006ff037219 */ /* 0x008fc80000011603 */
[----:B------:R-:W-:Y:S02]  /*21e0*/  SEL R3, R9, R3, !P0 ;  /* 0x0000000309037207 */ /* 0x000fe40004000000 */
[----:B----4-:R-:W-:-:S04]  /*21f0*/  ISETP.NE.AND P1, PT, R7, 0x1, PT ;  /* 0x000000010700780c */ /* 0x010fc80003f25270 */
[----:B------:R-:W-:-:S05]  /*2200*/  SEL R4, R10, R4, !P1 ;  /* 0x000000040a047207 */ /* 0x000fca0004800000 */
[----:B------:R-:W-:Y:S02]  /*2210*/  IMAD.IADD R5, R3, 0x1, -R4 ;  /* 0x0000000103057824 */ /* 0x000fe400078e0a04 */
[----:B------:R-:W-:Y:S02]  /*2220*/  IMAD.IADD R3, R4, 0x1, -R3 ;  /* 0x0000000104037824 */ /* 0x000fe400078e0a03 */
[----:B------:R-:W-:Y:S02]  /*2230*/  IMAD R10, R5, R7, R10 ;  /* 0x00000007050a7224 */ /* 0x000fe400078e020a */
[----:B------:R-:W-:-:S07]  /*2240*/  IMAD R9, R3, R2, R9 ;  /* 0x0000000203097224 */ /* 0x000fce00078e0209 */
.L_x_34:
[----:B------:R-:W-:Y:S01]  /*2250*/  VIADD R16, R16, 0x1 ;  /* 0x0000000110107836 */ /* 0x000fe20000000000 */
[----:B------:R-:W-:Y:S01]  /*2260*/  PLOP3.LUT P1, PT, PT, PT, PT, 0x80, 0x8 ;  /* 0x000000000008781c */ /* 0x000fe20003f2f070 */
[----:B------:R-:W-:Y:S02]  /*2270*/  IMAD.IADD R15, R10, 0x1, R95 ;  /* 0x000000010a0f7824 */ /* 0x000fe400078e025f */
[----:B------:R-:W-:Y:S01]  /*2280*/  IMAD.IADD R14, R9, 0x1, R94 ;  /* 0x00000001090e7824 */ /* 0x000fe200078e025e */
[----:B------:R-:W-:-:S04]  /*2290*/  ISETP.NE.AND P0, PT, R16, 0x2, PT ;  /* 0x000000021000780c */ /* 0x000fc80003f05270 */
[----:B------:R-:W-:Y:S02]  /*22a0*/  SEL R2, RZ, 0x1, P0 ;  /* 0x00000001ff027807 */ /* 0x000fe40000000000 */
[----:B------:R-:W-:Y:S02]  /*22b0*/  SEL R16, R16, RZ, P0 ;  /* 0x000000ff10107207 */ /* 0x000fe40000000000 */
[----:B------:R-:W-:Y:S01]  /*22c0*/  LOP3.LUT R13, R13, R2, RZ, 0x3c, !PT ;  /* 0x000000020d0d7212 */ /* 0x000fe200078e3cff */
[----:B------:R-:W-:Y:S06]  /*22d0*/  @P2 BRA `(.L_x_35) ;  /* 0xfffffff000982947 */ /* 0x000fec000383ffff */
[----:B------:R-:W-:Y:S01]  /*22e0*/  UIADD3 UR4, UPT, UPT, UR4, 0x20, URZ ;  /* 0x0000002004047890 */ /* 0x000fe2000fffe0ff */
[----:B------:R-:W-:-:S03]  /*22f0*/  SHF.L.U32 R2, R17, 0x1f, RZ ;  /* 0x0000001f11027819 */ /* 0x000fc600000006ff */
[----:B------:R-:W-:-:S09]  /*2300*/  ULEA UR5, UR6, UR4, 0x3 ;  /* 0x0000000406057291 */ /* 0x000fd2000f8e18ff */
[----:B------:R-:W1:Y:S02]  /*2310*/  SYNCS.PHASECHK.TRANS64.TRYWAIT P0, [UR5], R2 ;  /* 0x00000002ff0075a7 */ /* 0x000e640008001105 */
[----:B-1----:R-:W-:Y:S05]  /*2320*/  @!P0 BRA `(.L_x_36) ;  /* 0x0000006c00348947 */ /* 0x002fea0003800000 */
.L_x_130:
[----:B------:R-:W-:-:S04]  /*2330*/  UIADD3 UR6, UPT, UPT, UR6, 0x1, URZ ;  /* 0x0000000106067890 */ /* 0x000fc8000fffe0ff */
[----:B------:R-:W-:-:S04]  /*2340*/  UISETP.NE.AND UP0, UPT, UR6, 0x4, UPT ;  /* 0x000000040600788c */ /* 0x000fc8000bf05270 */
[----:B------:R-:W-:Y:S02]  /*2350*/  USEL UR7, URZ, 0x1, UP0 ;  /* 0x00000001ff077887 */ /* 0x000fe40008000000 */
[----:B------:R-:W-:-:S04]  /*2360*/  USEL UR6, UR6, URZ, UP0 ;  /* 0x000000ff06067287 */ /* 0x000fc80008000000 */
[----:B------:R-:W-:Y:S01]  /*2370*/  ULEA UR5, UR6, UR4, 0x3 ;  /* 0x0000000406057291 */ /* 0x000fe2000f8e18ff */
[----:B-1----:R-:W-:-:S04]  /*2380*/  LOP3.LUT R2, R17, UR7, RZ, 0x3c, !PT ;  /* 0x0000000711027c12 */ /* 0x002fc8000f8e3cff */
[----:B------:R-:W-:-:S04]  /*2390*/  SHF.L.U32 R3, R2, 0x1f, RZ ;  /* 0x0000001f02037819 */ /* 0x000fc800000006ff */
[----:B------:R-:W1:Y:S02]  /*23a0*/  SYNCS.PHASECHK.TRANS64.TRYWAIT P0, [UR5], R3 ;  /* 0x00000003ff0075a7 */ /* 0x000e640008001105 */
[----:B-1----:R-:W-:Y:S05]  /*23b0*/  @!P0 BRA `(.L_x_37) ;  /* 0x0000006c00288947 */ /* 0x002fea0003800000 */
.L_x_132:
[----:B------:R-:W-:-:S04]  /*23c0*/  UIADD3 UR6, UPT, UPT, UR6, 0x1, URZ ;  /* 0x0000000106067890 */ /* 0x000fc8000fffe0ff */
[----:B------:R-:W-:-:S04]  /*23d0*/  UISETP.NE.AND UP0, UPT, UR6, 0x4, UPT ;  /* 0x000000040600788c */ /* 0x000fc8000bf05270 */
[----:B------:R-:W-:Y:S02]  /*23e0*/  USEL UR7, URZ, 0x1, UP0 ;  /* 0x00000001ff077887 */ /* 0x000fe40008000000 */
[----:B------:R-:W-:-:S04]  /*23f0*/  USEL UR6, UR6, URZ, UP0 ;  /* 0x000000ff06067287 */ /* 0x000fc80008000000 */
[----:B------:R-:W-:Y:S01]  /*2400*/  ULEA UR5, UR6, UR4, 0x3 ;  /* 0x0000000406057291 */ /* 0x000fe2000f8e18ff */
[----:B------:R-:W-:-:S04]  /*2410*/  LOP3.LUT R2, R2, UR7, RZ, 0x3c, !PT ;  /* 0x0000000702027c12 */ /* 0x000fc8000f8e3cff */
[----:B-1----:R-:W-:-:S04]  /*2420*/  SHF.L.U32 R3, R2, 0x1f, RZ ;  /* 0x0000001f02037819 */ /* 0x002fc800000006ff */
[----:B------:R-:W1:Y:S02]  /*2430*/  SYNCS.PHASECHK.TRANS64.TRYWAIT P0, [UR5], R3 ;  /* 0x00000003ff0075a7 */ /* 0x000e640008001105 */
[----:B-1----:R-:W-:Y:S05]  /*2440*/  @!P0 BRA `(.L_x_38) ;  /* 0x0000006c001c8947 */ /* 0x002fea0003800000 */
.L_x_134:
[----:B------:R-:W-:-:S04]  /*2450*/  UIADD3 UR6, UPT, UPT, UR6, 0x1, URZ ;  /* 0x0000000106067890 */ /* 0x000fc8000fffe0ff */
[----:B------:R-:W-:-:S04]  /*2460*/  UISETP.NE.AND UP0, UPT, UR6, 0x4, UPT ;  /* 0x000000040600788c */ /* 0x000fc8000bf05270 */
[----:B------:R-:W-:Y:S02]  /*2470*/  USEL UR5, URZ, 0x1, UP0 ;  /* 0x00000001ff057887 */ /* 0x000fe40008000000 */
[----:B------:R-:W-:-:S04]  /*2480*/  USEL UR6, UR6, URZ, UP0 ;  /* 0x000000ff06067287 */ /* 0x000fc80008000000 */
[----:B------:R-:W-:Y:S01]  /*2490*/  ULEA UR6, UR6, UR4, 0x3 ;  /* 0x0000000406067291 */ /* 0x000fe2000f8e18ff */
[----:B------:R-:W-:-:S04]  /*24a0*/  LOP3.LUT R2, R2, UR5, RZ, 0x3c, !PT ;  /* 0x0000000502027c12 */ /* 0x000fc8000f8e3cff */
[----:B------:R-:W-:Y:S01]  /*24b0*/  SHF.L.U32 R2, R2, 0x1f, RZ ;  /* 0x0000001f02027819 */ /* 0x000fe200000006ff */
[----:B-1--4-:R-:W-:-:S07]  /*24c0*/  IMAD.U32 R0, RZ, RZ, UR6 ;  /* 0x00000006ff007e24 */ /* 0x012fce000f8e00ff */
.L_x_39:
[----:B-1----:R1:W2:Y:S02]  /*24d0*/  SYNCS.PHASECHK.TRANS64.TRYWAIT P0, [R0+URZ], R2 ;  /* 0x00000002000075a7 */ /* 0x0022a400080011ff */
[----:B--2---:R-:W-:Y:S05]  /*24e0*/  @!P0 NANOSLEEP.SYNCS 0x989680 ;  /* 0x009896800000895d */ /* 0x004fea0003900000 */
[----:B------:R-:W2:Y:S02]  /*24f0*/  @!P0 SYNCS.PHASECHK.TRANS64 P0, [R0+URZ], R2 ;  /* 0x00000002000085a7 */ /* 0x000ea400080010ff */
[----:B--2---:R-:W-:Y:S05]  /*2500*/  @P0 EXIT ;  /* 0x000000000000094d */ /* 0x004fea0003800000 */
[----:B------:R-:W-:Y:S05]  /*2510*/  BRA `(.L_x_39) ;  /* 0xfffffffc00ec7947 */ /* 0x000fea000383ffff */
.L_x_17:
[----:B------:R-:W-:-:S04]  /*2520*/  UISETP.NE.AND UP1, UPT, UR37, URZ, UPT ;  /* 0x000000ff2500728c */ /* 0x000fc8000bf25270 */
[----:B------:R-:W-:-:S09]  /*2530*/  UISETP.NE.OR UP1, UPT, UR8, 0x1, UP1 ;  /* 0x000000010800788c */ /* 0x000fd20008f25670 */
[----:B------:R-:W-:Y:S05]  /*2540*/  BRA.U UP1, `(.L_x_40) ;  /* 0x0000000501487547 */ /* 0x000fea000b800000 */
[----:B------:R-:W-:Y:S01]  /*2550*/  ISETP.NE.AND P2, PT, R2, RZ, PT ;  /* 0x000000ff0200720c */ /* 0x000fe20003f45270 */
[----:B------:R-:W-:Y:S01]  /*2560*/  IMAD.MOV.U32 R12, RZ, RZ, 0x1 ;  /* 0x00000001ff0c7424 */ /* 0x000fe200078e00ff */
[----:B------:R-:W-:Y:S02]  /*2570*/  CS2R R10, SRZ ;  /* 0x00000000000a7805 */ /* 0x000fe4000001ff00 */
[----:B------:R-:W-:Y:S01]  /*2580*/  CS2R R8, SRZ ;  /* 0x0000000000087805 */ /* 0x000fe2000001ff00 */
[----:B------:R-:W-:Y:S01]  /*2590*/  UMOV UR4, 0x400 ;  /* 0x0000040000047882 */ /* 0x000fe20000000000 */
[----:B------:R-:W-:Y:S01]  /*25a0*/  UMOV UR6, URZ ;  /* 0x000000ff00067c82 */ /* 0x000fe20008000000 */
[----:B------:R-:W-:-:S12]  /*25b0*/  ULEA UR37, UR37, UR4, 0x18 ;  /* 0x0000000425257291 */ /* 0x000fd8000f8ec0ff */
.L_x_44:
[----:B------:R-:W-:Y:S02]  /*25c0*/  LEA R0, R8, UR37, 0x3 ;  /* 0x0000002508007c11 */ /* 0x000fe4000f8e18ff */
[----:B------:R-:W-:-:S03]  /*25d0*/  SHF.L.U32 R4, R9, 0x1f, RZ ;  /* 0x0000001f09047819 */ /* 0x000fc600000006ff */
[----:B------:R-:W-:Y:S01]  /*25e0*/  VIADD R5, R0, 0x100 ;  /* 0x0000010000057836 */ /* 0x000fe20000000000 */
[----:B------:R-:W1:Y:S02]  /*25f0*/  SYNCS.PHASECHK.TRANS64.TRYWAIT P0, [R0+URZ+0xf0], R4 ;  /* 0x0000f004000075a7 */ /* 0x000e6400080011ff */
[----:B-1----:R-:W-:Y:S05]  /*2600*/  @!P0 BRA `(.L_x_41) ;  /* 0x0000006800c48947 */ /* 0x002fea0003800000 */
.L_x_135:
[----:B------:R-:W-:Y:S01]  /*2610*/  ULEA UR5, UR6, UR37, 0x3 ;  /* 0x0000002506057291 */ /* 0x000fe2000f8e18ff */
[----:B-1----:R-:W-:Y:S01]  /*2620*/  PRMT R0, RZ, 0x654, R5 ;  /* 0x00000654ff007816 */ /* 0x002fe20000000005 */
[----:B------:R-:W-:Y:S01]  /*2630*/  @!P2 IMAD.MOV.U32 R4, RZ, RZ, 0x10 ;  /* 0x00000010ff04a424 */ /* 0x000fe200078e00ff */
[----:B------:R-:W-:Y:S01]  /*2640*/  SHF.L.U32 R5, R12, 0x1f, RZ ;  /* 0x0000001f0c057819 */ /* 0x000fe200000006ff */
[----:B------:R-:W-:Y:S01]  /*2650*/  UIADD3 UR4, UPT, UPT, UR5, 0x90, URZ ;  /* 0x0000009005047890 */ /* 0x000fe2000fffe0ff */
[----:B------:R1:W-:Y:S05]  /*2660*/  SYNCS.ARRIVE.TRANS64.RED.A1T0 RZ, [R0+URZ], RZ ;  /* 0x000000ff00ff79a7 */ /* 0x0003ea00081004ff */
[----:B------:R-:W-:Y:S01]  /*2670*/  IMAD.U32 R6, RZ, RZ, UR4 ;  /* 0x00000004ff067e24 */ /* 0x000fe2000f8e00ff */
[----:B------:R-:W2:Y:S04]  /*2680*/  SYNCS.PHASECHK.TRANS64.TRYWAIT P0, [UR5+0xa0], R5 ;  /* 0x0000a005ff0075a7 */ /* 0x000ea80008001105 */
[----:B------:R-:W-:Y:S01]  /*2690*/  PRMT R6, R2, 0x654, R6 ;  /* 0x0000065402067816 */ /* 0x000fe20000000006 */
[----:B-12---:R-:W-:Y:S06]  /*26a0*/  @!P0 BRA `(.L_x_42) ;  /* 0x0000006800b08947 */ /* 0x006fec0003800000 */
.L_x_137:
[----:B------:R-:W-:Y:S01]  /*26b0*/  ULEA UR4, UR6, UR37, 0x4 ;  /* 0x0000002506047291 */ /* 0x000fe2000f8e20ff */
[----:B------:R-:W-:Y:S01]  /*26c0*/  SEL R3, R6, R3, !P2 ;  /* 0x0000000306037207 */ /* 0x000fe20005000000 */
[----:B------:R-:W-:Y:S01]  /*26d0*/  UIADD3 UR5, UPT, UPT, UR5, 0x90, URZ ;  /* 0x0000009005057890 */ /* 0x000fe2000fffe0ff */
[----:B-1----:R-:W-:Y:S01]  /*26e0*/  LEA R0, R11, UR37, 0x3 ;  /* 0x000000250b007c11 */ /* 0x002fe2000f8e18ff */
[----:B------:R-:W-:Y:S01]  /*26f0*/  UIADD3 UR4, UPT, UPT, UR4, 0x120, URZ ;  /* 0x0000012004047890 */ /* 0x000fe2000fffe0ff */
[----:B------:R1:W-:Y:S01]  /*2700*/  @!P2 SYNCS.ARRIVE.TRANS64.RED RZ, [R3+URZ], R4 ;  /* 0x0000000403ffa9a7 */ /* 0x0003e200080004ff */
[----:B------:R-:W-:Y:S01]  /*2710*/  UIADD3 UR6, UPT, UPT, UR6, 0x1, URZ ;  /* 0x0000000106067890 */ /* 0x000fe2000fffe0ff */
[----:B------:R-:W-:-:S03]  /*2720*/  VIADD R8, R8, 0x1 ;  /* 0x0000000108087836 */ /* 0x000fc60000000000 */
[----:B------:R-:W-:Y:S02]  /*2730*/  UISETP.NE.AND UP0, UPT, UR6, 0x2, UPT ;  /* 0x000000020600788c */ /* 0x000fe4000bf05270 */
[----:B------:R-:W-:Y:S01]  /*2740*/  ISETP.NE.AND P0, PT, R8, 0x2, PT ;  /* 0x000000020800780c */ /* 0x000fe20003f05270 */
[----:B------:R-:W-:Y:S06]  /*2750*/  UGETNEXTWORKID.BROADCAST [UR4], [UR5] ;  /* 0x00000000040073ca */ /* 0x000fec0008000100 */
[----:B------:R-:W-:Y:S02]  /*2760*/  USEL UR4, URZ, 0x1, UP0 ;  /* 0x00000001ff047887 */ /* 0x000fe40008000000 */
[----:B------:R-:W-:-:S04]  /*2770*/  USEL UR6, UR6, URZ, UP0 ;  /* 0x000000ff06067287 */ /* 0x000fc80008000000 */
[----:B------:R-:W-:Y:S02]  /*2780*/  LOP3.LUT R12, R12, UR4, RZ, 0x3c, !PT ;  /* 0x000000040c0c7c12 */ /* 0x000fe4000f8e3cff */
[----:B-1----:R-:W-:-:S04]  /*2790*/  SHF.L.U32 R4, R10, 0x1f, RZ ;  /* 0x0000001f0a047819 */ /* 0x002fc800000006ff */
[----:B------:R-:W1:Y:S02]  /*27a0*/  SYNCS.PHASECHK.TRANS64.TRYWAIT P1, [R0+URZ+0x90], R4 ;  /* 0x00009004000075a7 */ /* 0x000e6400080211ff */
[----:B-1----:R-:W-:Y:S05]  /*27b0*/  @!P1 BRA `(.L_x_43) ;  /* 0x0000006800849947 */ /* 0x002fea0003800000 */
.L_x_138:
[C---:B-1----:R-:W-:Y:S01]  /*27c0*/  LEA R4, R11.reuse, UR37, 0x4 ;  /* 0x000000250b047c11 */ /* 0x042fe2000f8e20ff */
[----:B------:R-:W-:Y:S01]  /*27d0*/  VIADD R0, R0, 0xa0 ;  /* 0x000000a000007836 */ /* 0x000fe20000000000 */
[----:B------:R-:W-:Y:S01]  /*27e0*/  SEL R8, R8, RZ, P0 ;  /* 0x000000ff08087207 */ /* 0x000fe20000000000 */
[----:B------:R-:W-:-:S03]  /*27f0*/  VIADD R11, R11, 0x1 ;  /* 0x000000010b0b7836 */ /* 0x000fc60000000000 */
[----:B------:R-:W1:Y:S01]  /*2800*/  LDS.128 R4, [R4+0x120] ;  /* 0x0001200004047984 */ /* 0x000e620000000c00 */
[----:B------:R-:W-:Y:S02]  /*2810*/  PRMT R0, RZ, 0x654, R0 ;  /* 0x00000654ff007816 */ /* 0x000fe40000000000 */
[C---:B------:R-:W-:Y:S01]  /*2820*/  ISETP.NE.AND P1, PT, R11.reuse, 0x2, PT ;  /* 0x000000020b00780c */ /* 0x040fe20003f25270 */
[----:B------:R-:W-:Y:S01]  /*2830*/  @!PT LDS RZ, [RZ] ;  /* 0x00000000fffff984 */ /* 0x000fe20000000800 */
[----:B------:R-:W-:Y:S01]  /*2840*/  @!PT LDS RZ, [RZ] ;  /* 0x00000000fffff984 */ /* 0x000fe20000000800 */
[----:B------:R-:W-:Y:S01]  /*2850*/  @!PT LDS RZ, [RZ] ;  /* 0x00000000fffff984 */ /* 0x000fe20000000800 */
[----:B------:R-:W-:Y:S01]  /*2860*/  @!PT LDS RZ, [RZ] ;  /* 0x00000000fffff984 */ /* 0x000fe20000000800 */
[----:B------:R2:W-:Y:S06]  /*2870*/  MEMBAR.ALL.CTA ;  /* 0x0000000000007992 */ /* 0x0005ec0000008000 */
[----:B--2---:R-:W2:Y:S01]  /*2880*/  FENCE.VIEW.ASYNC.S ;  /* 0x00000000000073c6 */ /* 0x004ea20000000000 */
[----:B------:R-:W-:Y:S01]  /*2890*/  SEL R11, R11, RZ, P1 ;  /* 0x000000ff0b0b7207 */ /* 0x000fe20000800000 */
[----:B--2---:R2:W-:Y:S01]  /*28a0*/  SYNCS.ARRIVE.TRANS64.RED.A1T0 RZ, [R0+URZ], RZ ;  /* 0x000000ff00ff79a7 */ /* 0x0045e200081004ff */
[----:B-1----:R-:W-:-:S02]  /*28b0*/  LOP3.LUT P3, RZ, R6, 0x1, RZ, 0xc0, !PT ;  /* 0x0000000106ff7812 */ /* 0x002fc4000786c0ff */
[----:B------:R-:W-:-:S04]  /*28c0*/  SEL R4, RZ, 0x1, P1 ;  /* 0x00000001ff047807 */ /* 0x000fc80000800000 */
[----:B------:R-:W-:Y:S02]  /*28d0*/  LOP3.LUT R10, R10, R4, RZ, 0x3c, !PT ;  /* 0x000000040a0a7212 */ /* 0x000fe400078e3cff */
[----:B--2---:R-:W-:-:S04]  /*28e0*/  SEL R0, RZ, 0x1, P0 ;  /* 0x00000001ff007807 */ /* 0x004fc80000000000 */
[----:B------:R-:W-:Y:S01]  /*28f0*/  LOP3.LUT R9, R9, R0, RZ, 0x3c, !PT ;  /* 0x0000000009097212 */ /* 0x000fe200078e3cff */
[----:B------:R-:W-:Y:S06]  /*2900*/  @P3 BRA `(.L_x_44) ;  /* 0xfffffffc002c3947 */ /* 0x000fec000383ffff */
[----:B------:R-:W-:Y:S01]  /*2910*/  ULEA UR5, UR6, UR37, 0x3 ;  /* 0x0000002506057291 */ /* 0x000fe2000f8e18ff */
[----:B------:R-:W-:-:S08]  /*2920*/  SHF.L.U32 R2, R12, 0x1f, RZ ;  /* 0x0000001f0c027819 */ /* 0x000fd000000006ff */
[----:B------:R-:W1:Y:S02]  /*2930*/  SYNCS.PHASECHK.TRANS64 P0, [UR5+0xa0], R2 ;  /* 0x0000a002ff0075a7 */ /* 0x000e640008001005 */
[----:B-1----:R-:W-:Y:S05]  /*2940*/  @P0 BRA `(.L_x_45) ;  /* 0x0000000000080947 */ /* 0x002fea0003800000 */
[----:B------:R-:W1:Y:S02]  /*2950*/  SYNCS.PHASECHK.TRANS64.TRYWAIT P0, [UR5+0xa0], R2 ;  /* 0x0000a002ff0075a7 */ /* 0x000e640008001105 */
[----:B-1----:R-:W-:Y:S05]  /*2960*/  @!P0 BRA `(.L_x_46) ;  /* 0x00000068002c8947 */ /* 0x002fea0003800000 */
.L_x_45:
[----:B------:R-:W-:-:S04]  /*2970*/  UIADD3 UR4, UPT, UPT, UR6, 0x1, URZ ;  /* 0x0000000106047890 */ /* 0x000fc8000fffe0ff */
[----:B------:R-:W-:-:S04]  /*2980*/  UISETP.NE.AND UP0, UPT, UR4, 0x2, UPT ;  /* 0x000000020400788c */ /* 0x000fc8000bf05270 */
[----:B------:R-:W-:Y:S02]  /*2990*/  USEL UR7, URZ, 0x1, UP0 ;  /* 0x00000001ff077887 */ /* 0x000fe40008000000 */
[----:B------:R-:W-:-:S04]  /*29a0*/  USEL UR4, UR4, URZ, UP0 ;  /* 0x000000ff04047287 */ /* 0x000fc80008000000 */
[----:B------:R-:W-:Y:S01]  /*29b0*/  ULEA UR4, UR4, UR37, 0x3 ;  /* 0x0000002504047291 */ /* 0x000fe2000f8e18ff */
[----:B-1----:R-:W-:-:S04]  /*29c0*/  LOP3.LUT R2, R12, UR7, RZ, 0x3c, !PT ;  /* 0x000000070c027c12 */ /* 0x002fc8000f8e3cff */
[----:B------:R-:W-:-:S04]  /*29d0*/  SHF.L.U32 R0, R2, 0x1f, RZ ;  /* 0x0000001f02007819 */ /* 0x000fc800000006ff */
[----:B------:R-:W1:Y:S02]  /*29e0*/  SYNCS.PHASECHK.TRANS64 P0, [UR4+0xa0], R0 ;  /* 0x0000a000ff0075a7 */ /* 0x000e640008001004 */
[----:B-1----:R-:W-:Y:S05]  /*29f0*/  @P0 EXIT ;  /* 0x000000000000094d */ /* 0x002fea0003800000 */
[----:B------:R-:W-:Y:S02]  /*2a00*/  SHF.L.U32 R2, R2, 0x1f, RZ ;  /* 0x0000001f02027819 */ /* 0x000fe400000006ff */
[----:B------:R-:W-:-:S07]  /*2a10*/  MOV R0, UR4 ;  /* 0x0000000400007c02 */ /* 0x000fce0008000f00 */
.L_x_47:
[----:B-1----:R1:W2:Y:S02]  /*2a20*/  SYNCS.PHASECHK.TRANS64.TRYWAIT P0, [R0+URZ+0xa0], R2 ;  /* 0x0000a002000075a7 */ /* 0x0022a400080011ff */
[----:B--2---:R-:W-:Y:S05]  /*2a30*/  @!P0 NANOSLEEP.SYNCS 0x989680 ;  /* 0x009896800000895d */ /* 0x004fea0003900000 */
[----:B------:R-:W2:Y:S02]  /*2a40*/  @!P0 SYNCS.PHASECHK.TRANS64 P0, [R0+URZ+0xa0], R2 ;  /* 0x0000a002000085a7 */ /* 0x000ea400080010ff */
[----:B--2---:R-:W-:Y:S05]  /*2a50*/  @P0 EXIT ;  /* 0x000000000000094d */ /* 0x004fea0003800000 */
[----:B------:R-:W-:Y:S05]  /*2a60*/  BRA `(.L_x_47) ;  /* 0xfffffffc00ec7947 */ /* 0x000fea000383ffff */
.L_x_40:
[----:B------:R-:W-:-:S09]  /*2a70*/  UISETP.NE.AND UP1, UPT, UR8, URZ, UPT ;  /* 0x000000ff0800728c */ /* 0x000fd2000bf25270 */
[----:B------:R-:W-:Y:S05]  /*2a80*/  BRA.U UP1, `(.L_x_48) ;  /* 0x0000000d01787547 */ /* 0x000fea000b800000 */
[----:B------:R-:W-:Y:S01]  /*2a90*/  UMOV UR4, 0x40 ;  /* 0x0000004000047882 */ /* 0x000fe20000000000 */
[----:B------:R-:W-:Y:S01]  /*2aa0*/  NOP ;  /* 0x0000000000007918 */ /* 0x000fe20000000000 */
[----:B------:R-:W-:Y:S01]  /*2ab0*/  ULEA UR4, UR37, UR4, 0x18 ;  /* 0x0000000425047291 */ /* 0x000fe2000f8ec0ff */
[----:B------:R-:W-:Y:S02]  /*2ac0*/  UMOV UR5, 0x400 ;  /* 0x0000040000057882 */ /* 0x000fe40000000000 */
[----:B------:R-:W-:-:S06]  /*2ad0*/  ULEA UR37, UR37, UR5, 0x18 ;  /* 0x0000000525257291 */ /* 0x000fcc000f8ec0ff */
[----:B------:R-:W1:Y:S02]  /*2ae0*/  LDS.U8 R0, [UR4+0x1c] ;  /* 0x00001c04ff007984 */ /* 0x000e640008000000 */
[----:B-1----:R-:W-:-:S13]  /*2af0*/  ISETP.NE.AND P0, PT, R0, RZ, PT ;  /* 0x000000ff0000720c */ /* 0x002fda0003f05270 */
[----:B------:R-:W-:Y:S05]  /*2b00*/  @P0 BRA `(.L_x_49) ;  /* 0x0000000000580947 */ /* 0x000fea0003800000 */
[----:B------:R-:W-:-:S13]  /*2b10*/  ELECT P0, URZ, PT ;  /* 0x0000000000ff782f */ /* 0x000fda0003800000 */
[----:B------:R-:W-:Y:S05]  /*2b20*/  @!P0 BRA `(.L_x_50) ;  /* 0x0000000000608947 */ /* 0x000fea0003800000 */
[----:B------:R-:W-:Y:S01]  /*2b30*/  UMOV UR5, 0x10 ;  /* 0x0000001000057882 */ /* 0x000fe20000000000 */
[----:B------:R-:W-:Y:S01]  /*2b40*/  HFMA2 R0, -RZ, RZ, 0, 5.9604644775390625e-08 ;  /* 0x00000001ff007431 */ /* 0x000fe200000001ff */
[----:B------:R-:W-:-:S03]  /*2b50*/  MOV R2, 0xffff ;  /* 0x0000ffff00027802 */ /* 0x000fc60000000f00 */
[----:B------:R-:W-:Y:S04]  /*2b60*/  DEPBAR.LE SB1, 0x36 ;  /* 0x00009d800000791a */ /* 0x000fe80000000000 */
[----:B------:R-:W1:Y:S02]  /*2b70*/  UTCATOMSWS.FIND_AND_SET.ALIGN UP0, UR5, UR5 ;  /* 0x00000005000575e3 */ /* 0x000e640008000800 */
[----:B-1----:R-:W-:Y:S01]  /*2b80*/  MOV R3, UR5 ;  /* 0x0000000500037c02 */ /* 0x002fe20008000f00 */
[----:B------:R-:W-:Y:S06]  /*2b90*/  BRA.U UP0, `(.L_x_51) ;  /* 0x0000000100187547 */ /* 0x000fec000b800000 */
.L_x_52:
[----:B------:R-:W-:Y:S05]  /*2ba0*/  NANOSLEEP 0x64 ;  /* 0x000000640000795d */ /* 0x000fea0003800000 */
[----:B------:R-:W-:-:S05]  /*2bb0*/  UMOV UR5, 0x10 ;  /* 0x0000001000057882 */ /* 0x000fca0000000000 */
[----:B------:R-:W-:Y:S04]  /*2bc0*/  DEPBAR.LE SB1, 0x36 ;  /* 0x00009d800000791a */ /* 0x000fe80000000000 */
[----:B------:R-:W1:Y:S02]  /*2bd0*/  UTCATOMSWS.FIND_AND_SET.ALIGN UP0, UR5, UR5 ;  /* 0x00000005000575e3 */ /* 0x000e640008000800 */
[----:B-1----:R-:W-:Y:S01]  /*2be0*/  MOV R3, UR5 ;  /* 0x0000000500037c02 */ /* 0x002fe20008000f00 */
[----:B------:R-:W-:Y:S05]  /*2bf0*/  BRA.U !UP0, `(.L_x_52) ;  /* 0xfffffffd08e87547 */ /* 0x000fea000b83ffff */
.L_x_51:
[-C--:B------:R-:W-:Y:S02]  /*2c00*/  SHF.L.U32 R2, R2, R3.reuse, RZ ;  /* 0x0000000302027219 */ /* 0x080fe400000006ff */
[----:B------:R-:W-:Y:S01]  /*2c10*/  SHF.L.U32 R0, R0, R3, RZ ;  /* 0x0000000300007219 */ /* 0x000fe200000006ff */
[----:B------:R-:W-:Y:S02]  /*2c20*/  IMAD.SHL.U32 R3, R3, 0x20, RZ ;  /* 0x0000002003037824 */ /* 0x000fe400078e00ff */
[----:B------:R1:W-:Y:S04]  /*2c30*/  ATOMS.OR RZ, [UR4+0x14], R2 ;  /* 0x00001402ffff798c */ /* 0x0003e8000b000004 */
[----:B------:R1:W-:Y:S04]  /*2c40*/  ATOMS.OR RZ, [UR4+0x18], R0 ;  /* 0x00001800ffff798c */ /* 0x0003e8000b000004 */
[----:B------:R1:W-:Y:S01]  /*2c50*/  STS [UR37+0x140], R3 ;  /* 0x00014003ff007988 */ /* 0x0003e20008000825 */
[----:B------:R-:W-:Y:S05]  /*2c60*/  BRA `(.L_x_50) ;  /* 0x0000000000107947 */ /* 0x000fea0003800000 */
.L_x_49:
[----:B------:R-:W-:Y:S02]  /*2c70*/  MOV R0, 0xffffffff ;  /* 0xffffffff00007802 */ /* 0x000fe40000000f00 */
[----:B------:R-:W-:-:S03]  /*2c80*/  MOV R2, 0x2cb0 ;  /* 0x00002cb000027802 */ /* 0x000fc60000000f00 */
[----:B------:R1:W-:Y:S04]  /*2c90*/  STS [UR37+0x140], R0 ;  /* 0x00014000ff007988 */ /* 0x0003e80008000825 */
[----:B-1-3-5:R-:W-:Y:S05]  /*2ca0*/  CALL.REL.NOINC `($__internal_1_$__cuda_sm10x_tcgen05_guardrail_trap_phase_invalid_during_alloc) ;  /* 0x0000006c00707944 */ /* 0x02afea0003c00000 */
.L_x_50:
[----:B------:R-:W-:Y:S05]  /*2cb0*/  WARPSYNC.ALL ;  /* 0x0000000000007948 */ /* 0x000fea0003800000 */
[----:B------:R-:W2:Y:S01]  /*2cc0*/  S2UR UR6, SR_CgaCtaId ;  /* 0x00000000000679c3 */ /* 0x000ea20000008800 */
[----:B------:R-:W-:Y:S01]  /*2cd0*/  UMOV UR4, 0x400 ;  /* 0x0000040000047882 */ /* 0x000fe20000000000 */
[----:B------:R-:W-:-:S06]  /*2ce0*/  NOP ;  /* 0x0000000000007918 */ /* 0x000fcc0000000000 */
[----:B------:R-:W-:Y:S06]  /*2cf0*/  BAR.ARV 0x6, 0xa0 ;  /* 0x0182800000007b1d */ /* 0x000fec0000002000 */
[----:B------:R-:W4:Y:S01]  /*2d00*/  LDCU UR7, c[0x0][0x38c] ;  /* 0x00007180ff0777ac */ /* 0x000f220008000800 */
[----:B------:R-:W-:Y:S01]  /*2d10*/  IMAD.MOV.U32 R11, RZ, RZ, 0x1 ;  /* 0x00000001ff0b7424 */ /* 0x000fe200078e00ff */
[----:B------:R-:W-:Y:S01]  /*2d20*/  CS2R R8, SRZ ;  /* 0x0000000000087805 */ /* 0x000fe2000001ff00 */
[----:B------:R-:W-:Y:S01]  /*2d30*/  IMAD.MOV.U32 R10, RZ, RZ, RZ ;  /* 0x000000ffff0a7224 */ /* 0x000fe200078e00ff */
[----:B------:R-:W-:Y:S01]  /*2d40*/  UMOV UR18, URZ ;  /* 0x000000ff00127c82 */ /* 0x000fe20008000000 */
[----:B------:R-:W-:Y:S01]  /*2d50*/  UMOV UR17, URZ ;  /* 0x000000ff00117c82 */ /* 0x000fe20008000000 */
[----:B------:R-:W-:Y:S01]  /*2d60*/  UMOV UR20, 0x0 ;  /* 0x0000000000147882 */ /* 0x000fe20000000000 */
[----:B------:R-:W-:Y:S01]  /*2d70*/  UMOV UR21, 0x4400490 ;  /* 0x0440049000157882 */ /* 0x000fe20000000000 */
[----:B--2---:R-:W-:Y:S01]  /*2d80*/  ULEA UR6, UR6, UR4, 0x18 ;  /* 0x0000000406067291 */ /* 0x004fe2000f8ec0ff */
[----:B------:R-:W2:Y:S03]  /*2d90*/  LDCU UR4, c[0x0][0x38c] ;  /* 0x00007180ff0477ac */ /* 0x000ea60008000800 */
[----:B------:R-:W-:-:S02]  /*2da0*/  UIADD3 UR11, UPT, UPT, UR6, 0x6400, URZ ;  /* 0x00006400060b7890 */ /* 0x000fc4000fffe0ff */
[----:B----4-:R-:W-:-:S03]  /*2db0*/  UIADD3 UR7, UPT, UPT, UR7, 0x1f, URZ ;  /* 0x0000001f07077890 */ /* 0x010fc6000fffe0ff */
[----:B-1----:R-:W1:Y:S01]  /*2dc0*/  LDS R0, [UR6+0x140] ;  /* 0x00014006ff007984 */ /* 0x002e620008000800 */
[----:B------:R-:W-:Y:S02]  /*2dd0*/  UIADD3 UR12, UPT, UPT, UR6, 0x8400, URZ ;  /* 0x00008400060c7890 */ /* 0x000fe4000fffe0ff */
[----:B------:R-:W-:Y:S02]  /*2de0*/  USHF.R.S32.HI UR5, URZ, 0x1f, UR7 ;  /* 0x0000001fff057899 */ /* 0x000fe40008011407 */
[----:B------:R-:W-:Y:S02]  /*2df0*/  USHF.R.U32.HI UR11, URZ, 0x4, UR11 ;  /* 0x00000004ff0b7899 */ /* 0x000fe4000801160b */
[----:B------:R-:W-:Y:S02]  /*2e00*/  ULEA.HI UR5, UR5, UR7, URZ, 0x5 ;  /* 0x0000000705057291 */ /* 0x000fe4000f8f28ff */
[----:B------:R-:W-:Y:S02]  /*2e10*/  USHF.R.U32.HI UR12, URZ, 0x4, UR12 ;  /* 0x00000004ff0c7899 */ /* 0x000fe4000801160c */
[----:B------:R-:W-:-:S02]  /*2e20*/  USHF.R.S32.HI UR5, URZ, 0x5, UR5 ;  /* 0x00000005ff057899 */ /* 0x000fc40008011405 */
[----:B------:R-:W-:Y:S02]  /*2e30*/  ULOP3.LUT UR11, UR11, 0x3fff, URZ, 0xc0, !UPT ;  /* 0x00003fff0b0b7892 */ /* 0x000fe4000f8ec0ff */
[----:B------:R-:W-:Y:S02]  /*2e40*/  UISETP.LT.AND UP0, UPT, UR5, 0x1, UPT ;  /* 0x000000010500788c */ /* 0x000fe4000bf01270 */
[----:B------:R-:W-:Y:S02]  /*2e50*/  ULOP3.LUT UR12, UR12, 0x3fff, URZ, 0xc0, !UPT ;  /* 0x00003fff0c0c7892 */ /* 0x000fe4000f8ec0ff */
[----:B------:R-:W-:Y:S02]  /*2e60*/  USEL UR10, UR5, 0x1, !UP0 ;  /* 0x00000001050a7887 */ /* 0x000fe4000c000000 */
[----:B------:R-:W-:Y:S02]  /*2e70*/  ULOP3.LUT UR11, UR11, 0x10000, URZ, 0xfc, !UPT ;  /* 0x000100000b0b7892 */ /* 0x000fe4000f8efcff */
[----:B------:R-:W-:-:S02]  /*2e80*/  ULOP3.LUT UR12, UR12, 0x10000, URZ, 0xfc, !UPT ;  /* 0x000100000c0c7892 */ /* 0x000fc4000f8efcff */
[----:B------:R-:W-:Y:S02]  /*2e90*/  UIADD3 UR10, UPT, UPT, -UR10, URZ, URZ ;  /* 0x000000ff0a0a7290 */ /* 0x000fe4000fffe1ff */
[----:B--2---:R-:W-:Y:S01]  /*2ea0*/  UISETP.GE.AND UP3, UPT, UR4, 0x1, UPT ;  /* 0x000000010400788c */ /* 0x004fe2000bf66270 */
[----:B-1----:R-:W-:-:S15]  /*2eb0*/  R2UR UR19, R0 ;  /* 0x00000000001372ca */ /* 0x002fde00000e0000 */
.L_x_59:
[----:B------:R-:W-:Y:S02]  /*2ec0*/  LEA R0, R10, UR6, 0x3 ;  /* 0x000000060a007c11 */ /* 0x000fe4000f8e18ff */
[----:B------:R-:W-:Y:S02]  /*2ed0*/  SHF.L.U32 R2, R9, 0x1f, RZ ;  /* 0x0000001f09027819 */ /* 0x000fe400000006ff */
[----:B------:R-:W-:Y:S01]  /*2ee0*/  PLOP3.LUT P0, PT, PT, PT, UP3, 0x80, 0x8 ;  /* 0x000000000008781c */ /* 0x000fe20003f0f038 */
[----:B------:R-:W-:Y:S01]  /*2ef0*/  VIADD R3, R0, 0xa0 ;  /* 0x000000a000037836 */ /* 0x000fe20000000000 */
[----:B-1----:R-:W1:Y:S02]  /*2f00*/  SYNCS.PHASECHK.TRANS64.TRYWAIT P1, [R0+URZ+0x90], R2 ;  /* 0x00009002000075a7 */ /* 0x002e6400080211ff */
[----:B-1--4-:R-:W-:Y:S09]  /*2f10*/  @!P1 BRA `(.L_x_53) ;  /* 0x0000006000d89947 */ /* 0x012ff20003800000 */
.L_x_140:
[----:B------:R-:W-:Y:S01]  /*2f20*/  LEA R4, R10, UR6, 0x4 ;  /* 0x000000060a047c11 */ /* 0x000fe2000f8e20ff */
[----:B------:R-:W-:Y:S01]  /*2f30*/  @UP3 ULEA UR4, UR17, UR6, 0x3 ;  /* 0x0000000611043291 */ /* 0x000fe2000f8e18ff */
[----:B------:R-:W-:Y:S01]  /*2f40*/  PLOP3.LUT P2, PT, PT, PT, PT, 0x80, 0x8 ;  /* 0x000000000008781c */ /* 0x000fe20003f4f070 */
[----:B------:R-:W-:Y:S01]  /*2f50*/  ULEA UR9, UR18, UR6, 0x3 ;  /* 0x0000000612097291 */ /* 0x000fe2000f8e18ff */
[----:B------:R-:W-:Y:S02]  /*2f60*/  PRMT R3, RZ, 0x654, R3 ;  /* 0x00000654ff037816 */ /* 0x000fe40000000003 */
[----:B------:R-:W2:Y:S01]  /*2f70*/  LDS.128 R4, [R4+0x120] ;  /* 0x0001200004047984 */ /* 0x000ea20000000c00 */
[----:B-1----:R-:W-:Y:S02]  /*2f80*/  @P0 SHF.L.U32 R2, R8, 0x1f, RZ ;  /* 0x0000001f08020819 */ /* 0x002fe400000006ff */
[----:B------:R-:W-:Y:S01]  /*2f90*/  SHF.L.U32 R0, R11, 0x1f, RZ ;  /* 0x0000001f0b007819 */ /* 0x000fe200000006ff */
[----:B------:R-:W-:Y:S01]  /*2fa0*/  @!PT LDS RZ, [RZ] ;  /* 0x00000000fffff984 */ /* 0x000fe20000000800 */
[----:B------:R-:W-:Y:S01]  /*2fb0*/  @!PT LDS RZ, [RZ] ;  /* 0x00000000fffff984 */ /* 0x000fe20000000800 */
[----:B------:R-:W-:Y:S01]  /*2fc0*/  @!PT LDS RZ, [RZ] ;  /* 0x00000000fffff984 */ /* 0x000fe20000000800 */
[----:B------:R-:W-:Y:S01]  /*2fd0*/  @!PT LDS RZ, [RZ] ;  /* 0x00000000fffff984 */ /* 0x000fe20000000800 */
[----:B------:R1:W-:Y:S06]  /*2fe0*/  MEMBAR.ALL.CTA ;  /* 0x0000000000007992 */ /* 0x0003ec0000008000 */
[----:B-1----:R-:W1:Y:S02]  /*2ff0*/  FENCE.VIEW.ASYNC.S ;  /* 0x00000000000073c6 */ /* 0x002e640000000000 */
[----:B-1----:R1:W-:Y:S01]  /*3000*/  SYNCS.ARRIVE.TRANS64.RED.A1T0 RZ, [R3+URZ], RZ ;  /* 0x000000ff03ff79a7 */ /* 0x0023e200081004ff */
[----:B------:R1:W4:Y:S01]  /*3010*/  @P0 SYNCS.PHASECHK.TRANS64.TRYWAIT P2, [UR4], R2 ;  /* 0x00000002ff0005a7 */ /* 0x0003220008041104 */
[----:B--2---:R-:W-:Y:S01]  /*3020*/  LOP3.LUT P1, RZ, R6, 0x1, RZ, 0xc0, !PT ;  /* 0x0000000106ff7812 */ /* 0x004fe2000782c0ff */
[----:B------:R-:W2:Y:S02]  /*3030*/  SYNCS.PHASECHK.TRANS64.TRYWAIT P0, [UR9+0xd0], R0 ;  /* 0x0000d000ff0075a7 */ /* 0x000ea40008001109 */
[----:B-12-4-:R-:W-:Y:S10]  /*3040*/  @!P0 BRA `(.L_x_54) ;  /* 0x0000006000a08947 */ /* 0x016ff40003800000 */
.L_x_142:
[----:B------:R-:W-:Y:S01]  /*3050*/  IADD3 R10, PT, PT, R10, 0x1, RZ ;  /* 0x000000010a0a7810 */ /* 0x000fe20007ffe0ff */
[----:B------:R-:W-:Y:S06]  /*3060*/  BRA.U !UP3, `(.L_x_55) ;  /* 0x000000010ba07547 */ /* 0x000fec000b800000 */
[----:B------:R-:W-:Y:S02]  /*3070*/  ULEA.HI UR8, UR18, UR18, URZ, 0x1 ;  /* 0x0000001212087291 */ /* 0x000fe4000f8f08ff */
[----:B------:R-:W-:Y:S02]  /*3080*/  UPLOP3.LUT UP4, UPT, UPT, UPT, UPT, 0x40, 0x4 ;  /* 0x000000000004789c */ /* 0x000fe40003f8e870 */
[----:B------:R-:W-:Y:S02]  /*3090*/  USHF.L.U32 UR4, UR8, 0x7, URZ ;  /* 0x0000000708047899 */ /* 0x000fe400080006ff */
[----:B------:R-:W-:Y:S02]  /*30a0*/  ULOP3.LUT UR8, UR8, 0xffe, URZ, 0xc0, !UPT ;  /* 0x00000ffe08087892 */ /* 0x000fe4000f8ec0ff */
[----:B------:R-:W-:Y:S02]  /*30b0*/  ULOP3.LUT UR4, UR4, 0xffffff00, URZ, 0xc0, !UPT ;  /* 0xffffff0004047892 */ /* 0x000fe4000f8ec0ff */
[----:B------:R-:W-:-:S02]  /*30c0*/  UIADD3 UR8, UPT, UPT, -UR8, UR18, URZ ;  /* 0x0000001208087290 */ /* 0x000fc4000fffe1ff */
[----:B------:R-:W-:Y:S01]  /*30d0*/  UIADD3 UR4, UPT, UPT, UR19, UR4, URZ ;  /* 0x0000000413047290 */ /* 0x000fe2000fffe0ff */
[----:B------:R-:W-:Y:S01]  /*30e0*/  UMOV UR16, UR10 ;  /* 0x0000000a00107c82 */ /* 0x000fe20008000000 */
[----:B------:R-:W-:Y:S02]  /*30f0*/  UMOV UR15, UR5 ;  /* 0x00000005000f7c82 */ /* 0x000fe40008000000 */
[----:B------:R-:W-:Y:S01]  /*3100*/  ULEA UR8, UR8, UR4, 0x14 ;  /* 0x0000000408087291 */ /* 0x000fe2000f8ea0ff */
[----:B------:R-:W-:-:S11]  /*3110*/  UMOV UR14, UR17 ;  /* 0x00000011000e7c82 */ /* 0x000fd60008000000 */
.L_x_58:
[----:B------:R-:W-:Y:S02]  /*3120*/  UIADD3 UR16, UPT, UPT, UR16, 0x1, URZ ;  /* 0x0000000110107890 */ /* 0x000fe4000fffe0ff */
[----:B--2---:R-:W-:Y:S02]  /*3130*/  ULEA UR7, UR14, UR6, 0x3 ;  /* 0x000000060e077291 */ /* 0x004fe4000f8e18ff */
[----:B------:R-:W-:Y:S01]  /*3140*/  UISETP.NE.AND UP0, UPT, UR16, URZ, UPT ;  /* 0x000000ff1000728c */ /* 0x000fe2000bf05270 */
[----:B----4-:R-:W-:Y:S10]  /*3150*/  @P2 BRA `(.L_x_56) ;  /* 0x00000000000c2947 */ /* 0x010ff40003800000 */
[----:B-1----:R-:W-:Y:S04]  /*3160*/  SHF.L.U32 R2, R8, 0x1f, RZ ;  /* 0x0000001f08027819 */ /* 0x002fe800000006ff */
[----:B------:R-:W1:Y:S02]  /*3170*/  SYNCS.PHASECHK.TRANS64.TRYWAIT P0, [UR7], R2 ;  /* 0x00000002ff0075a7 */ /* 0x000e640008001107 */
[----:B-1----:R-:W-:Y:S05]  /*3180*/  @!P0 BRA `(.L_x_57) ;  /* 0x0000006000688947 */ /* 0x002fea0003800000 */
.L_x_56:
[----:B------:R-:W-:Y:S01]  /*3190*/  UISETP.NE.AND UP1, UPT, UR15, 0x1, UPT ;  /* 0x000000010f00788c */ /* 0x000fe2000bf25270 */
[----:B------:R-:W-:Y:S01]  /*31a0*/  PLOP3.LUT P2, PT, PT, PT, PT, 0x80, 0x8 ;  /* 0x000000000008781c */ /* 0x000fe20003f4f070 */
[----:B------:R-:W-:Y:S02]  /*31b0*/  UIADD3 UR17, UPT, UPT, UR14, 0x1, URZ ;  /* 0x000000010e117890 */ /* 0x000fe4000fffe0ff */
[----:B------:R-:W-:Y:S02]  /*31c0*/  ULEA UR22, UR14, UR12, 0x9 ;  /* 0x0000000c0e167291 */ /* 0x000fe4000f8e48ff */
[----:B------:R-:W-:Y:S01]  /*31d0*/  UISETP.NE.AND UP2, UPT, UR17, 0x4, UPT ;  /* 0x000000041100788c */ /* 0x000fe2000bf45270 */
[----:B------:R-:W-:Y:S01]  /*31e0*/  PLOP3.LUT P0, PT, PT, PT, UP1, 0x80, 0x8 ;  /* 0x000000000008781c */ /* 0x000fe20003f0f018 */
[----:B------:R-:W-:Y:S02]  /*31f0*/  ULEA UR24, UR14, UR11, 0x7 ;  /* 0x0000000b0e187291 */ /* 0x000fe4000f8e38ff */
[----:B------:R-:W-:Y:S02]  /*3200*/  USEL UR13, URZ, 0x1, UP2 ;  /* 0x00000001ff0d7887 */ /* 0x000fe40009000000 */
[----:B------:R-:W-:Y:S02]  /*3210*/  USEL UR17, UR17, URZ, UP2 ;  /* 0x000000ff11117287 */ /* 0x000fe40009000000 */
[----:B------:R-:W-:Y:S02]  /*3220*/  UIADD3 UR7, UPT, UPT, UR7, 0x20, URZ ;  /* 0x0000002007077890 */ /* 0x000fe4000fffe0ff */
[----:B------:R-:W-:Y:S01]  /*3230*/  @UP1 ULEA UR4, UR17, UR6, 0x3 ;  /* 0x0000000611041291 */ /* 0x000fe2000f8e18ff */
[----:B------:R-:W-:Y:S01]  /*3240*/  LOP3.LUT R8, R8, UR13, RZ, 0x3c, !PT ;  /* 0x0000000d08087c12 */ /* 0x000fe2000f8e3cff */
[----:B------:R-:W-:Y:S01]  /*3250*/  UMOV UR23, 0xc0004010 ;  /* 0xc000401000177882 */ /* 0x000fe20000000000 */
[----:B------:R-:W-:Y:S01]  /*3260*/  UMOV UR25, 0xc0004010 ;  /* 0xc000401000197882 */ /* 0x000fe20000000000 */
[----:B------:R-:W-:Y:S01]  /*3270*/  UIADD3 UR15, UPT, UPT, UR15, -0x1, URZ ;  /* 0xffffffff0f0f7890 */ /* 0x000fe2000fffe0ff */
[----:B-1----:R-:W-:Y:S01]  /*3280*/  @P0 SHF.L.U32 R0, R8, 0x1f, RZ ;  /* 0x0000001f08000819 */ /* 0x002fe200000006ff */
[----:B------:R-:W-:Y:S03]  /*3290*/  UMOV UR14, UR17 ;  /* 0x00000011000e7c82 */ /* 0x000fe60008000000 */
[----:B------:R2:W4:Y:S01]  /*32a0*/  @P0 SYNCS.PHASECHK.TRANS64.TRYWAIT P2, [UR4], R0 ;  /* 0x00000000ff0005a7 */ /* 0x0005220008041104 */
[----:B------:R2:W-:Y:S01]  /*32b0*/  UTCQMMA gdesc[UR24], gdesc[UR22], tmem[UR8], tmem[UR20], idesc[UR21], UP4 ;  /* 0x00ff1416180075ea */ /* 0x0005e2000a000308 */
[----:B------:R-:W-:Y:S01]  /*32c0*/  UPLOP3.LUT UP4, UPT, UPT, UPT, UPT, 0x80, 0x8 ;  /* 0x000000000008789c */ /* 0x000fe20003f8f070 */
[----:B------:R2:W-:Y:S01]  /*32d0*/  UTCBAR [UR7], URZ ;  /* 0x000000ff070073e9 */ /* 0x0005e200080000ff */
[----:B------:R-:W-:Y:S09]  /*32e0*/  BRA.U UP0, `(.L_x_58) ;  /* 0xfffffffd008c7547 */ /* 0x000ff2000b83ffff */
.L_x_55:
[----:B------:R-:W-:Y:S01]  /*32f0*/  UIADD3 UR18, UPT, UPT, UR18, 0x1, URZ ;  /* 0x0000000112127890 */ /* 0x000fe2000fffe0ff */
[C---:B------:R-:W-:Y:S01]  /*3300*/  ISETP.NE.AND P0, PT, R10.reuse, 0x2, PT ;  /* 0x000000020a00780c */ /* 0x040fe20003f05270 */
[----:B------:R-:W-:Y:S02]  /*3310*/  UIADD3 UR9, UPT, UPT, UR9, 0xb0, URZ ;  /* 0x000000b009097890 */ /* 0x000fe4000fffe0ff */
[----:B------:R-:W-:Y:S01]  /*3320*/  UISETP.NE.AND UP0, UPT, UR18, 0x4, UPT ;  /* 0x000000041200788c */ /* 0x000fe2000bf05270 */
[----:B-12---:R-:W-:Y:S02]  /*3330*/  SEL R0, RZ, 0x1, P0 ;  /* 0x00000001ff007807 */ /* 0x006fe40000000000 */
[----:B------:R-:W-:Y:S01]  /*3340*/  SEL R10, R10, RZ, P0 ;  /* 0x000000ff0a0a7207 */ /* 0x000fe20000000000 */
[----:B------:R-:W-:Y:S01]  /*3350*/  USEL UR4, URZ, 0x1, UP0 ;  /* 0x00000001ff047887 */ /* 0x000fe20008000000 */
[----:B------:R-:W-:Y:S01]  /*3360*/  LOP3.LUT R9, R9, R0, RZ, 0x3c, !PT ;  /* 0x0000000009097212 */ /* 0x000fe200078e3cff */
[----:B------:R-:W-:Y:S01]  /*3370*/  USEL UR18, UR18, URZ, UP0 ;  /* 0x000000ff12127287 */ /* 0x000fe20008000000 */
[----:B------:R1:W-:Y:S03]  /*3380*/  UTCBAR [UR9], URZ ;  /* 0x000000ff090073e9 */ /* 0x0003e600080000ff */
[----:B------:R-:W-:Y:S01]  /*3390*/  LOP3.LUT R11, R11, UR4, RZ, 0x3c, !PT ;  /* 0x000000040b0b7c12 */ /* 0x000fe2000f8e3cff */
[----:B------:R-:W-:Y:S07]  /*33a0*/  @P1 BRA `(.L_x_59) ;  /* 0xfffffff800c41947 */ /* 0x000fee000383ffff */
[----:B------:R-:W2:Y:S01]  /*33b0*/  S2UR UR4, SR_CgaCtaId ;  /* 0x00000000000479c3 */ /* 0x000ea20000008800 */
[----:B------:R-:W-:Y:S01]  /*33c0*/  ELECT P0, URZ, PT ;  /* 0x0000000000ff782f */ /* 0x000fe20003800000 */
[----:B------:R-:W-:Y:S01]  /*33d0*/  IMAD.MOV.U32 R0, RZ, RZ, 0x1 ;  /* 0x00000001ff007424 */ /* 0x000fe200078e00ff */
[----:B------:R-:W-:Y:S01]  /*33e0*/  UIADD3 UR6, UPT, UPT, UR6, 0xd0, URZ ;  /* 0x000000d006067890 */ /* 0x000fe2000fffe0ff */
[----:B------:R-:W-:Y:S01]  /*33f0*/  SHF.L.U32 R2, R11, 0x1f, RZ ;  /* 0x0000001f0b027819 */ /* 0x000fe200000006ff */
[----:B------:R-:W-:-:S03]  /*3400*/  UMOV UR5, 0x40 ;  /* 0x0000004000057882 */ /* 0x000fc60000000000 */
[----:B------:R-:W-:Y:S01]  /*3410*/  UVIRTCOUNT.DEALLOC.SMPOOL 0x80 ;  /* 0x000000800000784c */ /* 0x000fe20000000000 */
[----:B--2---:R-:W-:Y:S02]  /*3420*/  ULEA UR4, UR4, UR5, 0x18 ;  /* 0x0000000504047291 */ /* 0x004fe4000f8ec0ff */
[----:B------:R-:W-:-:S07]  /*3430*/  ULEA UR5, UR18, UR6, 0x3 ;  /* 0x0000000612057291 */ /* 0x000fce000f8e18ff */
[----:B------:R2:W-:Y:S02]  /*3440*/  @P0 STS.U8 [UR4+0x1c], R0 ;  /* 0x00001c00ff000988 */ /* 0x0005e40008000004 */
[----:B------:R-:W3:Y:S02]  /*3450*/  SYNCS.PHASECHK.TRANS64.TRYWAIT P0, [UR5], R2 ;  /* 0x00000002ff0075a7 */ /* 0x000ee40008001105 */
[----:B--23--:R-:W-:Y:S05]  /*3460*/  @!P0 BRA `(.L_x_60) ;  /* 0x0000005c00c88947 */ /* 0x00cfea0003800000 */
.L_x_145:
[----:B------:R-:W-:-:S04]  /*3470*/  UIADD3 UR7, UPT, UPT, UR18, 0x1, URZ ;  /* 0x0000000112077890 */ /* 0x000fc8000fffe0ff */
[----:B------:R-:W-:-:S04]  /*3480*/  UISETP.NE.AND UP0, UPT, UR7, 0x4, UPT ;  /* 0x000000040700788c */ /* 0x000fc8000bf05270 */
[----:B------:R-:W-:Y:S02]  /*3490*/  USEL UR8, URZ, 0x1, UP0 ;  /* 0x00000001ff087887 */ /* 0x000fe40008000000 */
[----:B------:R-:W-:-:S04]  /*34a0*/  USEL UR7, UR7, URZ, UP0 ;  /* 0x000000ff07077287 */ /* 0x000fc80008000000 */
[----:B------:R-:W-:Y:S01]  /*34b0*/  ULEA UR5, UR7, UR6, 0x3 ;  /* 0x0000000607057291 */ /* 0x000fe2000f8e18ff */
[----:B--2---:R-:W-:-:S04]  /*34c0*/  LOP3.LUT R2, R11, UR8, RZ, 0x3c, !PT ;  /* 0x000000080b027c12 */ /* 0x004fc8000f8e3cff */
[----:B------:R-:W-:-:S04]  /*34d0*/  SHF.L.U32 R3, R2, 0x1f, RZ ;  /* 0x0000001f02037819 */ /* 0x000fc800000006ff */
[----:B------:R-:W2:Y:S02]  /*34e0*/  SYNCS.PHASECHK.TRANS64.TRYWAIT P0, [UR5], R3 ;  /* 0x00000003ff0075a7 */ /* 0x000ea40008001105 */
[----:B--2---:R-:W-:Y:S05]  /*34f0*/  @!P0 BRA `(.L_x_61) ;  /* 0x0000005c00bc8947 */ /* 0x004fea0003800000 */
.L_x_147:
[----:B------:R-:W-:-:S04]  /*3500*/  UIADD3 UR7, UPT, UPT, UR7, 0x1, URZ ;  /* 0x0000000107077890 */ /* 0x000fc8000fffe0ff */
[----:B------:R-:W-:-:S04]  /*3510*/  UISETP.NE.AND UP0, UPT, UR7, 0x4, UPT ;  /* 0x000000040700788c */ /* 0x000fc8000bf05270 */
[----:B------:R-:W-:Y:S02]  /*3520*/  USEL UR8, URZ, 0x1, UP0 ;  /* 0x00000001ff087887 */ /* 0x000fe40008000000 */
[----:B------:R-:W-:-:S04]  /*3530*/  USEL UR7, UR7, URZ, UP0 ;  /* 0x000000ff07077287 */ /* 0x000fc80008000000 */
[----:B------:R-:W-:Y:S01]  /*3540*/  ULEA UR5, UR7, UR6, 0x3 ;  /* 0x0000000607057291 */ /* 0x000fe2000f8e18ff */
[----:B------:R-:W-:-:S04]  /*3550*/  LOP3.LUT R2, R2, UR8, RZ, 0x3c, !PT ;  /* 0x0000000802027c12 */ /* 0x000fc8000f8e3cff */
[----:B--2---:R-:W-:-:S04]  /*3560*/  SHF.L.U32 R3, R2, 0x1f, RZ ;  /* 0x0000001f02037819 */ /* 0x004fc800000006ff */
[----:B------:R-:W2:Y:S02]  /*3570*/  SYNCS.PHASECHK.TRANS64.TRYWAIT P0, [UR5], R3 ;  /* 0x00000003ff0075a7 */ /* 0x000ea40008001105 */
[----:B--2---:R-:W-:Y:S05]  /*3580*/  @!P0 BRA `(.L_x_62) ;  /* 0x0000005c00b08947 */ /* 0x004fea0003800000 */
.L_x_149:
[----:B------:R-:W-:-:S04]  /*3590*/  UIADD3 UR7, UPT, UPT, UR7, 0x1, URZ ;  /* 0x0000000107077890 */ /* 0x000fc8000fffe0ff */
[----:B------:R-:W-:-:S04]  /*35a0*/  UISETP.NE.AND UP0, UPT, UR7, 0x4, UPT ;  /* 0x000000040700788c */ /* 0x000fc8000bf05270 */
[----:B------:R-:W-:Y:S02]  /*35b0*/  USEL UR5, URZ, 0x1, UP0 ;  /* 0x00000001ff057887 */ /* 0x000fe40008000000 */
[----:B------:R-:W-:-:S04]  /*35c0*/  USEL UR7, UR7, URZ, UP0 ;  /* 0x000000ff07077287 */ /* 0x000fc80008000000 */
[----:B------:R-:W-:Y:S01]  /*35d0*/  ULEA UR7, UR7, UR6, 0x3 ;  /* 0x0000000607077291 */ /* 0x000fe2000f8e18ff */
[----:B------:R-:W-:-:S04]  /*35e0*/  LOP3.LUT R2, R2, UR5, RZ, 0x3c, !PT ;  /* 0x0000000502027c12 */ /* 0x000fc8000f8e3cff */
[----:B------:R-:W-:-:S04]  /*35f0*/  SHF.L.U32 R2, R2, 0x1f, RZ ;  /* 0x0000001f02027819 */ /* 0x000fc800000006ff */
[----:B------:R-:W3:Y:S02]  /*3600*/  SYNCS.PHASECHK.TRANS64.TRYWAIT P0, [UR7], R2 ;  /* 0x00000002ff0075a7 */ /* 0x000ee40008001107 */
[----:B---3--:R-:W-:Y:S05]  /*3610*/  @!P0 BRA `(.L_x_63) ;  /* 0x0000005c00a48947 */ /* 0x008fea0003800000 */
.L_x_151:
[----:B------:R-:W-:Y:S01]  /*3620*/  NOP ;  /* 0x0000000000007918 */ /* 0x000fe20000000000 */
[----:B--2---:R-:W2:Y:S01]  /*3630*/  LDS R0, [UR4+0x14] ;  /* 0x00001404ff007984 */ /* 0x004ea20008000800 */
[----:B------:R-:W-:Y:S01]  /*3640*/  ULOP3.LUT UR6, UR19, 0xffff, URZ, 0xc0, !UPT ;  /* 0x0000ffff13067892 */ /* 0x000fe2000f8ec0ff */
[----:B------:R-:W-:Y:S01]  /*3650*/  UMOV UR8, 0xffff ;  /* 0x0000ffff00087882 */ /* 0x000fe20000000000 */
[----:B------:R-:W-:Y:S02]  /*3660*/  UMOV UR5, 0x1 ;  /* 0x0000000100057882 */ /* 0x000fe40000000000 */
[----:B------:R-:W-:-:S04]  /*3670*/  USHF.R.U32.HI UR6, URZ, 0x5, UR6 ;  /* 0x00000005ff067899 */ /* 0x000fc80008011606 */
[----:B------:R-:W-:Y:S02]  /*3680*/  USHF.L.U32 UR8, UR8, UR6, URZ ;  /* 0x0000000608087299 */ /* 0x000fe400080006ff */
[----:B------:R-:W-:-:S04]  /*3690*/  USHF.L.U32 UR5, UR5, UR6, URZ ;  /* 0x0000000605057299 */ /* 0x000fc800080006ff */
[----:B--2---:R-:W-:-:S04]  /*36a0*/  LOP3.LUT R0, R0, UR8, RZ, 0xc0, !PT ;  /* 0x0000000800007c12 */ /* 0x004fc8000f8ec0ff */
[----:B------:R-:W-:-:S13]  /*36b0*/  ISETP.NE.AND P0, PT, R0, UR8, PT ;  /* 0x0000000800007c0c */ /* 0x000fda000bf05270 */
[----:B------:R-:W-:Y:S05]  /*36c0*/  @P0 BRA `(.L_x_64) ;  /* 0x0000000000580947 */ /* 0x000fea0003800000 */
[----:B------:R-:W2:Y:S02]  /*36d0*/  LDS R0, [UR4+0x18] ;  /* 0x00001804ff007984 */ /* 0x000ea40008000800 */
[----:B--2---:R-:W-:-:S04]  /*36e0*/  LOP3.LUT R0, R0, UR5, RZ, 0xc0, !PT ;  /* 0x0000000500007c12 */ /* 0x004fc8000f8ec0ff */
[----:B------:R-:W-:-:S13]  /*36f0*/  ISETP.NE.AND P0, PT, R0, UR5, PT ;  /* 0x0000000500007c0c */ /* 0x000fda000bf05270 */
[----:B------:R-:W-:Y:S05]  /*3700*/  @P0 BRA `(.L_x_65) ;  /* 0x00000000003c0947 */ /* 0x000fea0003800000 */
[----:B------:R-:W2:Y:S01]  /*3710*/  S2R R2, SR_LANEID ;  /* 0x0000000000027919 */ /* 0x000ea20000000000 */
[----:B------:R-:W-:Y:S01]  /*3720*/  ULOP3.LUT UR8, URZ, UR8, URZ, 0x33, !UPT ;  /* 0x00000008ff087292 */ /* 0x000fe2000f8e33ff */
[----:B------:R-:W-:Y:S02]  /*3730*/  VOTEU.ANY UR7, UPT, PT ;  /* 0x0000000000077886 */ /* 0x000fe400038e0100 */
[----:B------:R-:W-:-:S03]  /*3740*/  UFLO.U32 UR7, UR7 ;  /* 0x00000007000772bd */ /* 0x000fc600080e0000 */
[----:B------:R-:W-:-:S04]  /*3750*/  IMAD.U32 R0, RZ, RZ, UR8 ;  /* 0x00000008ff007e24 */ /* 0x000fc8000f8e00ff */
[----:B------:R3:W1:Y:S02]  /*3760*/  REDUX UR6, R0 ;  /* 0x00000000000673c4 */ /* 0x0006640000000000 */
[----:B------:R1:W-:Y:S01]  /*3770*/  UTCATOMSWS.AND URZ, UR8 ;  /* 0x0000000800ff79e3 */ /* 0x0003e20008000000 */
[----:B--2---:R-:W-:Y:S02]  /*3780*/  ISETP.EQ.U32.AND P0, PT, R2, UR7, PT ;  /* 0x0000000702007c0c */ /* 0x004fe4000bf02070 */
[----:B---3--:R-:W-:Y:S02]  /*3790*/  LOP3.LUT R0, RZ, UR5, RZ, 0x33, !PT ;  /* 0x00000005ff007c12 */ /* 0x008fe4000f8e33ff */
[----:B-1----:R-:W-:Y:S02]  /*37a0*/  MOV R2, UR6 ;  /* 0x0000000600027c02 */ /* 0x002fe40008000f00 */
[----:B------:R-:W1:Y:S07]  /*37b0*/  REDUX UR5, R0 ;  /* 0x00000000000573c4 */ /* 0x000e6e0000000000 */
[----:B------:R2:W-:Y:S01]  /*37c0*/  @P0 ATOMS.AND RZ, [UR4+0x14], R2 ;  /* 0x00001402ffff098c */ /* 0x0005e2000a800004 */
[----:B-1----:R-:W-:-:S05]  /*37d0*/  IMAD.U32 R0, RZ, RZ, UR5 ;  /* 0x00000005ff007e24 */ /* 0x002fca000f8e00ff */
[----:B------:R2:W-:Y:S01]  /*37e0*/  @P0 ATOMS.AND RZ, [UR4+0x18], R0 ;  /* 0x00001800ffff098c */ /* 0x0005e2000a800004 */
[----:B------:R-:W-:Y:S05]  /*37f0*/  BRA `(.L_x_66) ;  /* 0x0000000000147947 */ /* 0x000fea0003800000 */
.L_x_65:
[----:B------:R-:W-:Y:S02]  /*3800*/  MOV R2, 0x3820 ;  /* 0x0000382000027802 */ /* 0x000fe40000000f00 */
[----:B-1--45:R-:W-:Y:S05]  /*3810*/  CALL.REL.NOINC `($__internal_0_$__cuda_sm10x_tcgen05_guardrail_trap_col_being_dealloced_not_returned_by_alloc) ;  /* 0x0000006000887944 */ /* 0x032fea0003c00000 */
[----:B------:R-:W-:Y:S05]  /*3820*/  BRA `(.L_x_66) ;  /* 0x0000000000087947 */ /* 0x000fea0003800000 */
.L_x_64:
[----:B------:R-:W-:Y:S02]  /*3830*/  MOV R2, 0x3850 ;  /* 0x0000385000027802 */ /* 0x000fe40000000f00 */
[----:B-1--45:R-:W-:Y:S05]  /*3840*/  CALL.REL.NOINC `($__internal_2_$__cuda_sm10x_tcgen05_guardrail_trap_unallocated_columns_being_dealloced) ;  /* 0x0000006000947944 */ /* 0x032fea0003c00000 */
.L_x_66:
[----:B------:R-:W-:Y:S01]  /*3850*/  NOP ;  /* 0x0000000000007918 */ /* 0x000fe20000000000 */
[----:B------:R-:W-:Y:S05]  /*3860*/  EXIT ;  /* 0x000000000000794d */ /* 0x000fea0003800000 */
.L_x_48:
[----:B------:R-:W-:-:S09]  /*3870*/  UISETP.NE.OR UP2, UPT, UR8, 0x3, !UP2 ;  /* 0x000000030800788c */ /* 0x000fd2000d745670 */
[----:B------:R-:W-:Y:S05]  /*3880*/  BRA.U UP2, `(.L_x_67) ;  /* 0x0000001102087547 */ /* 0x000fea000b800000 */
[----:B------:R-:W1:Y:S01]  /*3890*/  LDC R0, c[0x0][0xb30] ;  /* 0x0002cc00ff007b82 */ /* 0x000e620000000800 */
[----:B------:R-:W2:Y:S01]  /*38a0*/  LDCU.64 UR8, c[0x0][0x888] ;  /* 0x00011100ff0877ac */ /* 0x000ea20008000a00 */
[----:B------:R-:W-:Y:S02]  /*38b0*/  HFMA2 R27, -RZ, RZ, 0, 0 ;  /* 0x00000000ff1b7431 */ /* 0x000fe400000001ff */
[----:B------:R-:W-:Y:S01]  /*38c0*/  IMAD.MOV.U32 R29, RZ, RZ, 0x1 ;  /* 0x00000001ff1d7424 */ /* 0x000fe200078e00ff */
[----:B------:R-:W-:Y:S01]  /*38d0*/  MOV R25, 0x1000 ;  /* 0x0000100000197802 */ /* 0x000fe20000000f00 */
[----:B------:R-:W4:Y:S01]  /*38e0*/  LDCU.64 UR4, c[0x0][0x890] ;  /* 0x00011200ff0477ac */ /* 0x000f220008000a00 */
[----:B------:R-:W-:Y:S01]  /*38f0*/  IMAD.MOV.U32 R28, RZ, RZ, RZ ;  /* 0x000000ffff1c7224 */ /* 0x000fe200078e00ff */
[----:B------:R-:W3:Y:S01]  /*3900*/  LDC R24, c[0x0][0x370] ;  /* 0x0000dc00ff187b82 */ /* 0x000ee20000000800 */
[----:B------:R-:W-:Y:S01]  /*3910*/  UMOV UR7, 0x400 ;  /* 0x0000040000077882 */ /* 0x000fe20000000000 */
[----:B------:R-:W-:-:S02]  /*3920*/  UPLOP3.LUT UP1, UPT, UPT, UPT, UPT, 0x40, 0x4 ;  /* 0x000000000004789c */ /* 0x000fc40003f2e870 */
[----:B------:R-:W-:-:S04]  /*3930*/  ULEA UR7, UR37, UR7, 0x18 ;  /* 0x0000000725077291 */ /* 0x000fc8000f8ec0ff */
[----:B------:R-:W3:Y:S01]  /*3940*/  LDC R3, c[0x0][0xb0c] ;  /* 0x0002c300ff037b82 */ /* 0x000ee20000000800 */
[----:B------:R-:W-:Y:S02]  /*3950*/  UIADD3 UR13, UPT, UPT, UR7, 0x58, URZ ;  /* 0x00000058070d7890 */ /* 0x000fe4000fffe0ff */
[----:B--2---:R-:W-:Y:S02]  /*3960*/  UISETP.NE.U32.AND UP2, UPT, UR8, URZ, UPT ;  /* 0x000000ff0800728c */ /* 0x004fe4000bf45070 */
[----:B------:R-:W-:Y:S02]  /*3970*/  UIADD3 UR33, UPT, UPT, UR7, 0x40, URZ ;  /* 0x0000004007217890 */ /* 0x000fe4000fffe0ff */
[----:B----4-:R-:W-:Y:S01]  /*3980*/  UISETP.NE.U32.AND UP3, UPT, UR4, URZ, UPT ;  /* 0x000000ff0400728c */ /* 0x010fe2000bf65070 */
[----:B------:R-:W2:Y:S01]  /*3990*/  LDC R18, c[0x0][0xb20] ;  /* 0x0002c800ff127b82 */ /* 0x000ea20000000800 */
[----:B-1----:R-:W-:Y:S01]  /*39a0*/  ISETP.NE.AND P1, PT, R0, 0x1, PT ;  /* 0x000000010000780c */ /* 0x002fe20003f25270 */
[----:B------:R-:W-:-:S02]  /*39b0*/  UISETP.NE.AND.EX UP2, UPT, UR9, URZ, UPT, UP2 ;  /* 0x000000ff0900728c */ /* 0x000fc4000bf45320 */
[----:B------:R-:W-:Y:S02]  /*39c0*/  UIADD3 UR25, UPT, UPT, UR7, 0x48, URZ ;  /* 0x0000004807197890 */ /* 0x000fe4000fffe0ff */
[----:B------:R-:W-:Y:S02]  /*39d0*/  UIADD3 UR17, UPT, UPT, UR7, 0x50, URZ ;  /* 0x0000005007117890 */ /* 0x000fe4000fffe0ff */
[----:B------:R-:W1:Y:S01]  /*39e0*/  LDC.64 R30, c[0x0][0x348] ;  /* 0x0000d200ff1e7b82 */ /* 0x000e620000000a00 */
[----:B------:R-:W-:Y:S02]  /*39f0*/  UPRMT UR13, UR37, 0x654, UR13 ;  /* 0x00000654250d7896 */ /* 0x000fe4000800000d */
[----:B------:R-:W-:-:S05]  /*3a00*/  UISETP.NE.AND.EX UP3, UPT, UR5, URZ, UPT, UP3 ;  /* 0x000000ff0500728c */ /* 0x000fca000bf65330 */
[----:B------:R-:W4:Y:S08]  /*3a10*/  LDC.64 R16, c[0x0][0xb10] ;  /* 0x0002c400ff107b82 */ /* 0x000f300000000a00 */
[----:B------:R-:W1:Y:S08]  /*3a20*/  LDC.64 R6, c[0x0][0xb18] ;  /* 0x0002c600ff067b82 */ /* 0x000e700000000a00 */
[----:B------:R-:W1:Y:S08]  /*3a30*/  LDC.64 R4, c[0x0][0xb28] ;  /* 0x0002ca00ff047b82 */ /* 0x000e700000000a00 */
[----:B--23--:R-:W1:Y:S02]  /*3a40*/  LDC R19, c[0x0][0x374] ;  /* 0x0000dd00ff137b82 */ /* 0x00ce640000000800 */
.L_x_78:
[C---:B------:R-:W-:Y:S02]  /*3a50*/  LEA R0, R28.reuse, UR7, 0x3 ;  /* 0x000000071c007c11 */ /* 0x040fe4000f8e18ff */
[----:B------:R-:W-:Y:S02]  /*3a60*/  SHF.L.U32 R2, R27, 0x1f, RZ ;  /* 0x0000001f1b027819 */ /* 0x000fe400000006ff */
[----:B------:R-:W-:Y:S02]  /*3a70*/  LEA R20, R28, UR7, 0x4 ;  /* 0x000000071c147c11 */ /* 0x000fe4000f8e20ff */
[----:B--2---:R-:W2:Y:S02]  /*3a80*/  SYNCS.PHASECHK.TRANS64.TRYWAIT P0, [R0+URZ+0x90], R2 ;  /* 0x00009002000075a7 */ /* 0x004ea400080011ff */
[----:B--2---:R-:W-:Y:S05]  /*3a90*/  @!P0 BRA `(.L_x_68) ;  /* 0x00000058009c8947 */ /* 0x004fea0003800000 */
.L_x_152:
[----:B------:R-:W-:Y:S01]  /*3aa0*/  ISETP.GE.AND P0, PT, R40, 0x1, PT ;  /* 0x000000012800780c */ /* 0x000fe20003f06270 */
[----:B------:R-:W3:Y:S01]  /*3ab0*/  LDS.128 R20, [R20+0x120] ;  /* 0x0001200014147984 */ /* 0x000ee20000000c00 */
[----:B--2---:R-:W-:Y:S01]  /*3ac0*/  VIADD R0, R0, 0xa0 ;  /* 0x000000a000007836 */ /* 0x004fe20000000000 */
[----:B------:R-:W-:Y:S01]  /*3ad0*/  @!PT LDS RZ, [RZ] ;  /* 0x00000000fffff984 */ /* 0x000fe20000000800 */
[----:B------:R-:W-:Y:S01]  /*3ae0*/  @!PT LDS RZ, [RZ] ;  /* 0x00000000fffff984 */ /* 0x000fe20000000800 */
[----:B------:R-:W-:Y:S01]  /*3af0*/  @!PT LDS RZ, [RZ] ;  /* 0x00000000fffff984 */ /* 0x000fe20000000800 */
[----:B------:R-:W-:Y:S01]  /*3b00*/  @!PT LDS RZ, [RZ] ;  /* 0x00000000fffff984 */ /* 0x000fe20000000800 */
[----:B------:R2:W-:Y:S06]  /*3b10*/  MEMBAR.ALL.CTA ;  /* 0x0000000000007992 */ /* 0x0005ec0000008000 */
[----:B--2---:R-:W2:Y:S01]  /*3b20*/  FENCE.VIEW.ASYNC.S ;  /* 0x00000000000073c6 */ /* 0x004ea20000000000 */
[----:B------:R-:W-:Y:S04]  /*3b30*/  PRMT R0, RZ, 0x654, R0 ;  /* 0x00000654ff007816 */ /* 0x000fe80000000000 */
[----:B--2---:R2:W-:Y:S01]  /*3b40*/  SYNCS.ARRIVE.TRANS64.RED.A1T0 RZ, [R0+URZ], RZ ;  /* 0x000000ff00ff79a7 */ /* 0x0045e200081004ff */
[----:B---3--:R-:W-:Y:S11]  /*3b50*/  LOP3.LUT P3, RZ, R22, 0x1, RZ, 0xc0, !PT ;  /* 0x0000000116ff7812 */ /* 0x008ff6000786c0ff */
[----:B------:R-:W-:Y:S02]  /*3b60*/  @!UPT UIADD3 URZ, UPT, UPT, URZ, URZ, URZ ;  /* 0x000000fffffff290 */ /* 0x000fe4000fffe0ff */
[----:B------:R-:W-:Y:S02]  /*3b70*/  @P3 MOV R11, R20 ;  /* 0x00000014000b3202 */ /* 0x000fe40000000f00 */
[----:B------:R-:W-:Y:S01]  /*3b80*/  @P3 LOP3.LUT R10, R21, 0xffff, RZ, 0xc0, !PT ;  /* 0x0000ffff150a3812 */ /* 0x000fe200078ec0ff */
[----:B--2---:R-:W-:Y:S06]  /*3b90*/  @!P0 BRA `(.L_x_69) ;  /* 0x0000000000a48947 */ /* 0x004fec0003800000 */
[-C--:B-1----:R-:W-:Y:S01]  /*3ba0*/  IMAD.HI.U32 R0, R19, R7.reuse, RZ ;  /* 0x0000000713007227 */ /* 0x082fe200078e00ff */
[----:B------:R-:W-:Y:S02]  /*3bb0*/  ISETP.NE.AND P0, PT, R6, 0x1, PT ;  /* 0x000000010600780c */ /* 0x000fe40003f05270 */
[----:B------:R-:W-:Y:S01]  /*3bc0*/  ISETP.NE.AND P2, PT, R40, 0x1, PT ;  /* 0x000000012800780c */ /* 0x000fe20003f45270 */
[----:B----4-:R-:W-:Y:S01]  /*3bd0*/  IMAD.HI.U32 R9, R24, R16, RZ ;  /* 0x0000001018097227 */ /* 0x010fe200078e00ff */
[----:B------:R-:W-:Y:S02]  /*3be0*/  SHF.R.U32.HI R0, RZ, R18, R0 ;  /* 0x00000012ff007219 */ /* 0x000fe40000011600 */
[----:B------:R-:W-:Y:S01]  /*3bf0*/  ISETP.NE.AND P4, PT, R3, 0x1, PT ;  /* 0x000000010300780c */ /* 0x000fe20003f85270 */
[----:B------:R-:W-:Y:S01]  /*3c00*/  IMAD.HI.U32 R13, R10, R7, RZ ;  /* 0x000000070a0d7227 */ /* 0x000fe200078e00ff */
[----:B------:R-:W-:Y:S02]  /*3c10*/  SHF.R.U32.HI R9, RZ, R17, R9 ;  /* 0x00000011ff097219 */ /* 0x000fe40000011609 */
[----:B------:R-:W-:Y:S01]  /*3c20*/  SEL R0, R19, R0, !P0 ;  /* 0x0000000013007207 */ /* 0x000fe20004000000 */
[----:B------:R-:W-:Y:S01]  /*3c30*/  IMAD.HI.U32 R12, R11, R16, RZ ;  /* 0x000000100b0c7227 */ /* 0x000fe200078e00ff */
[----:B------:R-:W-:Y:S03]  /*3c40*/  SEL R9, R24, R9, !P4 ;  /* 0x0000000918097207 */ /* 0x000fe60006000000 */
[-C--:B------:R-:W-:Y:S01]  /*3c50*/  IMAD.HI.U32 R8, R0, R4.reuse, RZ ;  /* 0x0000000400087227 */ /* 0x080fe200078e00ff */
[----:B------:R-:W-:Y:S03]  /*3c60*/  SHF.R.U32.HI R12, RZ, R17, R12 ;  /* 0x00000011ff0c7219 */ /* 0x000fe6000001160c */
[----:B------:R-:W-:Y:S01]  /*3c70*/  IMAD.HI.U32 R2, R9, R4, RZ ;  /* 0x0000000409027227 */ /* 0x000fe200078e00ff */
[-C--:B------:R-:W-:Y:S02]  /*3c80*/  @P2 SHF.R.U32.HI R0, RZ, R5.reuse, R8 ;  /* 0x00000005ff002219 */ /* 0x080fe40000011608 */
[----:B------:R-:W-:Y:S02]  /*3c90*/  SHF.R.U32.HI R8, RZ, R18, R13 ;  /* 0x00000012ff087219 */ /* 0x000fe4000001160d */
[----:B------:R-:W-:Y:S01]  /*3ca0*/  @P2 SHF.R.U32.HI R9, RZ, R5, R2 ;  /* 0x00000005ff092219 */ /* 0x000fe20000011602 */
[----:B------:R-:W-:Y:S01]  /*3cb0*/  IMAD R0, R40, R0, RZ ;  /* 0x0000000028007224 */ /* 0x000fe200078e02ff */
[----:B------:R-:W-:Y:S02]  /*3cc0*/  SEL R8, R10, R8, !P0 ;  /* 0x000000080a087207 */ /* 0x000fe40004000000 */
[----:B------:R-:W-:Y:S01]  /*3cd0*/  SEL R2, R11, R12, !P4 ;  /* 0x0000000c0b027207 */ /* 0x000fe20006000000 */
[----:B------:R-:W-:Y:S01]  /*3ce0*/  IMAD R12, R40, R9, RZ ;  /* 0x00000009280c7224 */ /* 0x000fe200078e02ff */
[C---:B------:R-:W-:Y:S01]  /*3cf0*/  ISETP.GE.AND P0, PT, R8.reuse, R0, PT ;  /* 0x000000000800720c */ /* 0x040fe20003f06270 */
[----:B------:R-:W-:Y:S03]  /*3d00*/  IMAD.HI.U32 R0, R8, R4, RZ ;  /* 0x0000000408007227 */ /* 0x000fe600078e00ff */
[----:B------:R-:W-:Y:S02]  /*3d10*/  ISETP.GE.OR P0, PT, R2, R12, P0 ;  /* 0x0000000c0200720c */ /* 0x000fe40000706670 */
[-C--:B------:R-:W-:Y:S04]  /*3d20*/  SHF.R.U32.HI R0, RZ, R5.reuse, R0 ;  /* 0x00000005ff007219 */ /* 0x080fe80000011600 */
[----:B------:R-:W-:Y:S05]  /*3d30*/  SEL R13, R8, R0, !P2 ;  /* 0x00000000080d7207 */ /* 0x000fea0005000000 */
[----:B------:R-:W-:Y:S02]  /*3d40*/  IMAD.MOV R12, RZ, RZ, -R13 ;  /* 0x000000ffff0c7224 */ /* 0x000fe400078e0a0d */
[----:B------:R-:W-:Y:S04]  /*3d50*/  @!P0 IMAD.HI.U32 R0, R2, R4, RZ ;  /* 0x0000000402008227 */ /* 0x000fe800078e00ff */
[----:B------:R-:W-:Y:S01]  /*3d60*/  IMAD R12, R40, R12, R8 ;  /* 0x0000000c280c7224 */ /* 0x000fe200078e0208 */
[----:B------:R-:W-:Y:S04]  /*3d70*/  @!P0 SHF.R.U32.HI R0, RZ, R5, R0 ;  /* 0x00000005ff008219 */ /* 0x000fe80000011600 */
[----:B------:R-:W-:Y:S04]  /*3d80*/  @!P0 SEL R0, R2, R0, !P2 ;  /* 0x0000000002008207 */ /* 0x000fe80005000000 */
[----:B------:R-:W-:Y:S01]  /*3d90*/  @!P0 IADD3 R13, PT, PT, R13, -R0, RZ ;  /* 0x800000000d0d8210 */ /* 0x000fe20007ffe0ff */
[----:B------:R-:W-:Y:S01]  /*3da0*/  @!P0 IMAD R0, R9, R12, R0 ;  /* 0x0000000c09008224 */ /* 0x000fe200078e0200 */
[----:B------:R-:W-:Y:S01]  /*3db0*/  IADD3 R9, PT, PT, -R8, RZ, RZ ;  /* 0x000000ff08097210 */ /* 0x000fe20007ffe1ff */
[--C-:B------:R-:W-:Y:S02]  /*3dc0*/  IMAD.MOV R12, RZ, RZ, -R2.reuse ;  /* 0x000000ffff0c7224 */ /* 0x100fe400078e0a02 */
[----:B------:R-:W-:Y:S02]  /*3dd0*/  @!P0 IMAD R8, R13, R40, R2 ;  /* 0x000000280d088224 */ /* 0x000fe400078e0202 */
[----:B------:R-:W-:Y:S02]  /*3de0*/  @!P0 IMAD.MOV.U32 R2, RZ, RZ, R0 ;  /* 0x000000ffff028224 */ /* 0x000fe400078e0000 */
[----:B------:R-:W-:Y:S02]  /*3df0*/  IMAD R11, R3, R12, R11 ;  /* 0x0000000c030b7224 */ /* 0x000fe400078e020b */
[----:B------:R-:W-:Y:S02]  /*3e00*/  IMAD R10, R6, R9, R10 ;  /* 0x00000009060a7224 */ /* 0x000fe400078e020a */
[----:B------:R-:W-:Y:S02]  /*3e10*/  IMAD R11, R2, R3, R11 ;  /* 0x00000003020b7224 */ /* 0x000fe400078e020b */
[----:B------:R-:W-:Y:S02]  /*3e20*/  IMAD R10, R8, R6, R10 ;  /* 0x00000006080a7224 */ /* 0x000fe400078e020a */
.L_x_69:
[----:B------:R-:W-:Y:S05]  /*3e30*/  BRA.U UP1, `(.L_x_70) ;  /* 0x0000000101107547 */ /* 0x000fea000b800000 */
[----:B------:R-:W-:Y:S04]  /*3e40*/  MOV R2, UR6 ;  /* 0x0000000600027c02 */ /* 0x000fe80008000f00 */
[----:B------:R-:W-:Y:S04]  /*3e50*/  SHF.L.U32 R2, R2, 0x1f, RZ ;  /* 0x0000001f02027819 */ /* 0x000fe800000006ff */
[----:B------:R-:W2:Y:S02]  /*3e60*/  SYNCS.PHASECHK.TRANS64.TRYWAIT P0, [UR7+0x88], R2 ;  /* 0x00008802ff0075a7 */ /* 0x000ea40008001107 */
[----:B--2---:R-:W-:Y:S05]  /*3e70*/  @!P0 BRA `(.L_x_71) ;  /* 0x0000005400b88947 */ /* 0x004fea0003800000 */
.L_x_70:
[----:B------:R-:W-:Y:S02]  /*3e80*/  R2UR UR35, R15 ;  /* 0x000000000f2372ca */ /* 0x000fe400000e0000 */
[----:B------:R-:W-:Y:S02]  /*3e90*/  R2UR UR34, R14 ;  /* 0x000000000e2272ca */ /* 0x000fe400000e0000 */
[----:B------:R-:W-:Y:S02]  /*3ea0*/  ISETP.NE.U32.AND P2, PT, RZ, UR4, PT ;  /* 0x00000004ff007c0c */ /* 0x000fe4000bf45070 */
[----:B------:R-:W-:Y:S02]  /*3eb0*/  SHF.L.U32 R14, R29, 0x1f, RZ ;  /* 0x0000001f1d0e7819 */ /* 0x000fe400000006ff */
[----:B------:R-:W-:Y:S05]  /*3ec0*/  ISETP.NE.AND.EX P2, PT, RZ, UR5, PT, P2 ;  /* 0x00000005ff007c0c */ /* 0x000fea000bf45320 */
[----:B------:R-:W-:Y:S02]  /*3ed0*/  USHF.L.U32 UR35, UR35, 0x6, URZ ;  /* 0x0000000623237899 */ /* 0x000fe400080006ff */
[----:B------:R-:W-:Y:S01]  /*3ee0*/  USHF.L.U32 UR34, UR34, 0x8, URZ ;  /* 0x0000000822227899 */ /* 0x000fe200080006ff */
[----:B------:R-:W-:Y:S11]  /*3ef0*/  BRA.U !UP3, `(.L_x_72) ;  /* 0x000000010b347547 */ /* 0x000ff6000b800000 */
[----:B------:R-:W-:Y:S01]  /*3f00*/  UPLOP3.LUT UP0, UPT, UPT, UPT, UP2, 0x80, 0x8 ;  /* 0x000000000008789c */ /* 0x000fe20003f0f020 */
[----:B--2---:R-:W-:Y:S02]  /*3f10*/  HFMA2 R0, -RZ, RZ, 0, 5.9604644775390625e-08 ;  /* 0x00000001ff007431 */ /* 0x004fe400000001ff */
[----:B------:R-:W-:Y:S03]  /*3f20*/  IMAD.MOV.U32 R96, RZ, RZ, 0x1 ;  /* 0x00000001ff607424 */ /* 0x000fe600078e00ff */
[----:B------:R-:W-:Y:S05]  /*3f30*/  PLOP3.LUT P0, PT, PT, PT, UP0, 0x80, 0x8 ;  /* 0x000000000008781c */ /* 0x000fea0003f0f008 */
[----:B------:R-:W2:Y:S01]  /*3f40*/  @UP0 LDCU.64 UR10, c[0x0][0x888] ;  /* 0x00011100ff0a07ac */ /* 0x000ea20008000a00 */
[----:B------:R-:W-:Y:S07]  /*3f50*/  @UP0 UIMAD UR8, UR36, UR4, URZ ;  /* 0x00000004240802a4 */ /* 0x000fee000f8e02ff */
[----:B------:R-:W-:Y:S01]  /*3f60*/  @!P0 PRMT R96, R0, 0x7610, R96 ;  /* 0x0000761000608816 */ /* 0x000fe20000000060 */
[----:B--2---:R-:W-:Y:S03]  /*3f70*/  @UP0 UIMAD.WIDE UR10, UR8, 0x4, UR10 ;  /* 0x00000004080a08a5 */ /* 0x004fe6000f8e020a */
[----:B------:R-:W2:Y:S03]  /*3f80*/  @!UP0 LDCU UR8, c[0x0][0x880] ;  /* 0x00011000ff0887ac */ /* 0x000ea60008000800 */
[----:B------:R-:W-:Y:S01]  /*3f90*/  IMAD.U32 R8, RZ, RZ, UR10 ;  /* 0x0000000aff087e24 */ /* 0x000fe2000f8e00ff */
[----:B------:R-:W-:Y:S05]  /*3fa0*/  MOV R9, UR11 ;  /* 0x0000000b00097c02 */ /* 0x000fea0008000f00 */
[----:B-----5:R3:W5:Y:S02]  /*3fb0*/  @P0 LDG.E R49, desc[UR46][R8.64] ;  /* 0x0000002e08310981 */ /* 0x020764000c1e1900 */
[----:B--23--:R-:W-:Y:S07]  /*3fc0*/  @!P0 IMAD.U32 R49, RZ, RZ, UR8 ;  /* 0x00000008ff318e24 */ /* 0x00cfee000f8e00ff */
.L_x_72:
[----:B-----5:R-:W-:Y:S01]  /*3fd0*/  @!P2 FSETP.EQ.AND P0, PT, R49, RZ, PT ;  /* 0x000000ff3100a20b */ /* 0x020fe20003f02000 */
[----:B------:R-:W-:Y:S01]  /*3fe0*/  @!UPT UIADD3 URZ, UPT, UPT, URZ, URZ, URZ ;  /* 0x000000fffffff290 */ /* 0x000fe2000fffe0ff */
[----:B------:R-:W-:Y:S11]  /*3ff0*/  @!P2 BRA `(.L_x_73) ;  /* 0x000000000014a947 */ /* 0x000ff60003800000 */
[----:B------:R-:W-:Y:S02]  /*4000*/  LOP3.LUT P2, RZ, R96, 0xff, RZ, 0xc0, !PT ;  /* 0x000000ff60ff7812 */ /* 0x000fe4000784c0ff */
[----:B------:R-:W-:Y:S04]  /*4010*/  PLOP3.LUT P0, PT, PT, PT, UP0, 0x80, 0x8 ;  /* 0x000000000008781c */ /* 0x000fe80003f0f008 */
[----:B------:R-:W-:Y:S07]  /*4020*/  PLOP3.LUT P0, PT, P0, PT, PT, 0x8, 0x80 ;  /* 0x000000000080781c */ /* 0x000fee000070e170 */
[----:B------:R-:W-:Y:S11]  /*4030*/  @P2 FSETP.EQ.AND P0, PT, R49, RZ, PT ;  /* 0x000000ff3100220b */ /* 0x000ff60003f02000 */
[----:B------:R-:W-:Y:S02]  /*4040*/  @!UPT UIADD3 URZ, UPT, UPT, URZ, URZ, URZ ;  /* 0x000000fffffff290 */ /* 0x000fe4000fffe0ff */
.L_x_73:
[----:B------:R-:W3:Y:S01]  /*4050*/  SYNCS.PHASECHK.TRANS64.TRYWAIT P2, [UR7+0x60], R14 ;  /* 0x0000600eff0075a7 */ /* 0x000ee20008041107 */
[----:B------:R-:W-:Y:S04]  /*4060*/  ELECT P4, URZ, PT ;  /* 0x0000000000ff782f */ /* 0x000fe80003880000 */
[----:B------:R-:W-:Y:S11]  /*4070*/  PLOP3.LUT P4, PT, P0, P4, PT, 0xf2, 0x2f ;  /* 0x00000000002f781c */ /* 0x000ff60000789e72 */
[----:B------:R-:W-:Y:S02]  /*4080*/  @!UPT UIADD3 URZ, UPT, UPT, URZ, URZ, URZ ;  /* 0x000000fffffff290 */ /* 0x000fe4000fffe0ff */
[----:B-1----:R-:W-:Y:S05]  /*4090*/  @!P4 IADD3 R8, P0, PT, R30, 0x580, RZ ;  /* 0x000005801e08c810 */ /* 0x002fea0007f1e0ff */
[----:B--2---:R-:W-:Y:S01]  /*40a0*/  @!P4 IMAD.X R2, RZ, RZ, R31, P0 ;  /* 0x000000ffff02c224 */ /* 0x004fe200000e061f */
[----:B---3--:R-:W-:Y:S07]  /*40b0*/  @!P2 BRA `(.L_x_74) ;  /* 0x000000540040a947 */ /* 0x008fee0003800000 */
.L_x_155:
[----:B------:R-:W-:Y:S01]  /*40c0*/  @!P4 R2UR UR8, R2 ;  /* 0x000000000208c2ca */ /* 0x000fe200000e0000 */
[----:B------:R-:W-:Y:S01]  /*40d0*/  VOTEU.ALL UP1, P4 ;  /* 0x0000000000ff7886 */ /* 0x000fe20002020000 */
[----:B------:R-:W-:Y:S01]  /*40e0*/  @!P4 R2UR UR9, R8 ;  /* 0x000000000809c2ca */ /* 0x000fe200000e0000 */
[----:B-1----:R-:W-:Y:S01]  /*40f0*/  @!P4 IMAD.MOV.U32 R0, RZ, RZ, 0x1000 ;  /* 0x00001000ff00c424 */ /* 0x002fe200078e00ff */
[----:B------:R-:W-:Y:S01]  /*4100*/  UMOV UR10, 0x0 ;  /* 0x00000000000a7882 */ /* 0x000fe20000000000 */
[----:B------:R-:W-:Y:S01]  /*4110*/  UMOV UR11, 0x10000000 ;  /* 0x10000000000b7882 */ /* 0x000fe20000000000 */
[----:B------:R-:W-:Y:S01]  /*4120*/  @!UP1 UIADD3 UR32, UPT, UPT, UR7, 0x200, URZ ;  /* 0x0000020007209890 */ /* 0x000fe2000fffe0ff */
[----:B------:R-:W-:Y:S06]  /*4130*/  VOTEU.ALL UP1, P4 ;  /* 0x0000000000ff7886 */ /* 0x000fec0002020000 */
[----:B------:R-:W-:Y:S01]  /*4140*/  IMAD.U32 R9, RZ, RZ, UR8 ;  /* 0x00000008ff097e24 */ /* 0x000fe2000f8e00ff */
[----:B------:R-:W-:Y:S01]  /*4150*/  UPRMT UR8, UR37, 0x654, UR33 ;  /* 0x0000065425087896 */ /* 0x000fe20008000021 */
[----:B------:R-:W-:Y:S03]  /*4160*/  IMAD.U32 R8, RZ, RZ, UR9 ;  /* 0x00000009ff087e24 */ /* 0x000fe6000f8e00ff */
[----:B------:R-:W-:Y:S02]  /*4170*/  @!P4 R2UR UR15, R9 ;  /* 0x00000000090fc2ca */ /* 0x000fe400000e0000 */
[----:B------:R-:W-:Y:S02]  /*4180*/  @!P4 R2UR UR14, R8 ;  /* 0x00000000080ec2ca */ /* 0x000fe400000e0000 */
[----:B------:R-:W-:Y:S05]  /*4190*/  @!P4 IADD3 R8, P0, PT, R30, 0x580, RZ ;  /* 0x000005801e08c810 */ /* 0x000fea0007f1e0ff */
[----:B------:R-:W-:Y:S06]  /*41a0*/  @!P4 IMAD.X R2, RZ, RZ, R31, P0 ;  /* 0x000000ffff02c224 */ /* 0x000fec00000e061f */
[----:B------:R1:W-:Y:S01]  /*41b0*/  @!UP1 UTMALDG.3D [UR32], [UR14], desc[UR10] ;  /* 0x00000a200e0095b4 */ /* 0x0003e20008011000 */
[----:B------:R1:W-:Y:S01]  /*41c0*/  @!P4 SYNCS.ARRIVE.TRANS64.RED.A0TR RZ, [UR7+0x40], R0 ;  /* 0x00004000ffffc9a7 */ /* 0x0003e20008300407 */
[----:B------:R-:W-:Y:S01]  /*41d0*/  SYNCS.ARRIVE.TRANS64.RED.A1T0 RZ, [UR8], RZ ;  /* 0x000000ffffff79a7 */ /* 0x000fe20008100408 */
[----:B------:R-:W2:Y:S02]  /*41e0*/  SYNCS.PHASECHK.TRANS64.TRYWAIT P2, [UR7+0x68], R14 ;  /* 0x0000680eff0075a7 */ /* 0x000ea40008041107 */
[----:B-12---:R-:W-:Y:S05]  /*41f0*/  @!P2 BRA `(.L_x_75) ;  /* 0x000000540008a947 */ /* 0x006fea0003800000 */
.L_x_157:
[----:B------:R-:W-:Y:S01]  /*4200*/  @!P4 R2UR UR8, R2 ;  /* 0x000000000208c2ca */ /* 0x000fe200000e0000 */
[----:B------:R-:W-:Y:S01]  /*4210*/  VOTEU.ALL UP1, P4 ;  /* 0x0000000000ff7886 */ /* 0x000fe20002020000 */
[----:B------:R-:W-:Y:S01]  /*4220*/  @!P4 R2UR UR9, R8 ;  /* 0x000000000809c2ca */ /* 0x000fe200000e0000 */
[----:B-1----:R-:W-:Y:S01]  /*4230*/  @!P4 IMAD.MOV.U32 R0, RZ, RZ, 0x1000 ;  /* 0x00001000ff00c424 */ /* 0x002fe200078e00ff */
[----:B------:R-:W-:Y:S01]  /*4240*/  UMOV UR10, 0x0 ;  /* 0x00000000000a7882 */ /* 0x000fe20000000000 */
[----:B------:R-:W-:Y:S01]  /*4250*/  UMOV UR11, 0x10000000 ;  /* 0x10000000000b7882 */ /* 0x000fe20000000000 */
[----:B------:R-:W-:Y:S02]  /*4260*/  @!UP1 UIADD3 UR26, UPT, UPT, UR34, 0x40, URZ ;  /* 0x00000040221a9890 */ /* 0x000fe4000fffe0ff */
[----:B------:R-:W-:Y:S01]  /*4270*/  @!UP1 UIADD3 UR24, UPT, UPT, UR7, 0x1200, URZ ;  /* 0x0000120007189890 */ /* 0x000fe2000fffe0ff */
[----:B------:R-:W-:Y:S01]  /*4280*/  VOTEU.ALL UP1, P4 ;  /* 0x0000000000ff7886 */ /* 0x000fe20002020000 */
[----:B------:R-:W-:Y:S01]  /*4290*/  UMOV UR27, UR35 ;  /* 0x00000023001b7c82 */ /* 0x000fe20008000000 */
[----:B------:R-:W-:Y:S02]  /*42a0*/  UMOV UR28, UR36 ;  /* 0x00000024001c7c82 */ /* 0x000fe40008000000 */
        /* <DEDUP_REMOVED lines=12> */
.L_x_159:
[----:B------:R-:W2:Y:S01]  /*4370*/  LDC.64 R12, c[0x0][0xb18] ;  /* 0x0002c600ff0c7b82 */ /* 0x000ea20000000a00 */
[----:B------:R-:W-:Y:S01]  /*4380*/  @!P4 R2UR UR8, R2 ;  /* 0x000000000208c2ca */ /* 0x000fe200000e0000 */
[----:B------:R-:W-:Y:S01]  /*4390*/  VOTEU.ALL UP1, P4 ;  /* 0x0000000000ff7886 */ /* 0x000fe20002020000 */
[----:B------:R-:W-:Y:S01]  /*43a0*/  @!P4 R2UR UR9, R8 ;  /* 0x000000000809c2ca */ /* 0x000fe200000e0000 */
[----:B-1----:R-:W-:Y:S01]  /*43b0*/  @!P4 IMAD.MOV.U32 R0, RZ, RZ, 0x1000 ;  /* 0x00001000ff00c424 */ /* 0x002fe200078e00ff */
[----:B------:R-:W-:Y:S03]  /*43c0*/  UMOV UR10, 0x0 ;  /* 0x00000000000a7882 */ /* 0x000fe60000000000 */
[----:B------:R-:W1:Y:S01]  /*43d0*/  @!P1 LDC R2, c[0x0][0xb0c] ;  /* 0x0002c300ff029b82 */ /* 0x000e620000000800 */
[----:B------:R-:W-:Y:S01]  /*43e0*/  @!UP1 UIADD3 UR18, UPT, UPT, UR34, 0x80, URZ ;  /* 0x0000008022129890 */ /* 0x000fe2000fffe0ff */
[----:B------:R-:W-:Y:S01]  /*43f0*/  @P3 SHF.R.U32.HI R26, RZ, 0x10, R21 ;  /* 0x00000010ff1a3819 */ /* 0x000fe20000011615 */
[----:B------:R-:W-:Y:S01]  /*4400*/  @!UP1 UIADD3 UR16, UPT, UPT, UR7, 0x2200, URZ ;  /* 0x0000220007109890 */ /* 0x000fe2000fffe0ff */
[----:B------:R-:W-:Y:S01]  /*4410*/  VIADD R28, R28, 0x1 ;  /* 0x000000011c1c7836 */ /* 0x000fe20000000000 */
[----:B------:R-:W-:Y:S01]  /*4420*/  VOTEU.ALL UP1, P4 ;  /* 0x0000000000ff7886 */ /* 0x000fe20002020000 */
[----:B------:R-:W-:Y:S01]  /*4430*/  UMOV UR11, 0x10000000 ;  /* 0x10000000000b7882 */ /* 0x000fe20000000000 */
[----:B------:R-:W-:Y:S01]  /*4440*/  UMOV UR19, UR35 ;  /* 0x0000002300137c82 */ /* 0x000fe20008000000 */
[----:B------:R-:W-:Y:S01]  /*4450*/  IMAD.U32 R9, RZ, RZ, UR8 ;  /* 0x00000008ff097e24 */ /* 0x000fe2000f8e00ff */
[----:B------:R-:W-:Y:S01]  /*4460*/  UMOV UR20, UR36 ;  /* 0x0000002400147c82 */ /* 0x000fe20008000000 */
[----:B------:R-:W-:Y:S01]  /*4470*/  IMAD.U32 R8, RZ, RZ, UR9 ;  /* 0x00000009ff087e24 */ /* 0x000fe2000f8e00ff */
[----:B------:R-:W-:Y:S02]  /*4480*/  UPRMT UR8, UR37, 0x654, UR17 ;  /* 0x0000065425087896 */ /* 0x000fe40008000011 */
[----:B------:R-:W-:Y:S02]  /*4490*/  @!P4 R2UR UR15, R9 ;  /* 0x00000000090fc2ca */ /* 0x000fe400000e0000 */
[----:B------:R-:W-:Y:S02]  /*44a0*/  @!P4 R2UR UR14, R8 ;  /* 0x00000000080ec2ca */ /* 0x000fe400000e0000 */
[----:B------:R-:W3:Y:S11]  /*44b0*/  LDC.64 R8, c[0x0][0xb10] ;  /* 0x0002c400ff087b82 */ /* 0x000ef60000000a00 */
[----:B------:R1:W-:Y:S01]  /*44c0*/  @!UP1 UTMALDG.3D [UR16], [UR14], desc[UR10] ;  /* 0x00000a100e0095b4 */ /* 0x0003e20008011000 */
[----:B------:R5:W-:Y:S01]  /*44d0*/  @!P4 SYNCS.ARRIVE.TRANS64.RED.A0TR RZ, [UR7+0x50], R0 ;  /* 0x00005000ffffc9a7 */ /* 0x000be20008300407 */
[C---:B---3--:R-:W-:Y:S01]  /*44e0*/  @!P1 IMAD.HI.U32 R8, R11.reuse, R8, RZ ;  /* 0x000000080b089227 */ /* 0x048fe200078e00ff */
[----:B--2---:R-:W-:Y:S02]  /*44f0*/  @!P1 ISETP.NE.AND P0, PT, R12, 0x1, PT ;  /* 0x000000010c00980c */ /* 0x004fe40003f05270 */
[----:B-1----:R-:W-:Y:S01]  /*4500*/  @!P1 ISETP.NE.AND P2, PT, R2, 0x1, PT ;  /* 0x000000010200980c */ /* 0x002fe20003f45270 */
[----:B------:R-:W-:Y:S01]  /*4510*/  SYNCS.ARRIVE.TRANS64.RED.A1T0 RZ, [UR8], RZ ;  /* 0x000000ffffff79a7 */ /* 0x000fe20008100408 */
[C---:B------:R-:W-:Y:S01]  /*4520*/  @!P1 IMAD.HI.U32 R13, R10.reuse, R13, RZ ;  /* 0x0000000d0a0d9227 */ /* 0x040fe200078e00ff */
[----:B------:R-:W-:Y:S04]  /*4530*/  @!P1 SHF.R.U32.HI R8, RZ, R9, R8 ;  /* 0x00000009ff089219 */ /* 0x000fe80000011608 */
[----:B------:R-:W-:Y:S01]  /*4540*/  @!P1 SEL R8, R11, R8, !P2 ;  /* 0x000000080b089207 */ /* 0x000fe20005000000 */
[----:B------:R-:W1:Y:S01]  /*4550*/  SYNCS.PHASECHK.TRANS64.TRYWAIT P5, [UR7+0x78], R14 ;  /* 0x0000780eff0075a7 */ /* 0x000e6200080a1107 */
[----:B-----5:R-:W2:Y:S02]  /*4560*/  @!P1 LDC R0, c[0x0][0xb20] ;  /* 0x0002c800ff009b82 */ /* 0x020ea40000000800 */
[----:B--2---:R-:W-:Y:S04]  /*4570*/  @!P1 SHF.R.U32.HI R0, RZ, R0, R13 ;  /* 0x00000000ff009219 */ /* 0x004fe8000001160d */
[----:B------:R-:W-:Y:S05]  /*4580*/  @!P1 SEL R9, R10, R0, !P0 ;  /* 0x000000000a099207 */ /* 0x000fea0004000000 */
[----:B------:R-:W-:Y:S02]  /*4590*/  @!P1 IMAD.IADD R0, R9, 0x1, -R8 ;  /* 0x0000000109009824 */ /* 0x000fe400078e0a08 */
[----:B------:R-:W-:Y:S02]  /*45a0*/  @!P1 IMAD.IADD R8, R8, 0x1, -R9 ;  /* 0x0000000108089824 */ /* 0x000fe400078e0a09 */
[----:B------:R-:W-:Y:S02]  /*45b0*/  @!P1 IMAD R11, R0, R2, R11 ;  /* 0x00000002000b9224 */ /* 0x000fe400078e020b */
[----:B------:R-:W-:Y:S01]  /*45c0*/  @!P1 IMAD R10, R8, R12, R10 ;  /* 0x0000000c080a9224 */ /* 0x000fe200078e020a */
[----:B-1----:R-:W-:Y:S06]  /*45d0*/  @!P5 BRA `(.L_x_77) ;  /* 0x000000500040d947 */ /* 0x002fec0003800000 */
.L_x_161:
[----:B------:R-:W-:Y:S01]  /*45e0*/  @!P4 IADD3 R2, P0, PT, R30, 0x580, RZ ;  /* 0x000005801e02c810 */ /* 0x000fe20007f1e0ff */
[----:B------:R-:W-:Y:S01]  /*45f0*/  VOTEU.ALL UP1, P4 ;  /* 0x0000000000ff7886 */ /* 0x000fe20002020000 */
[----:B------:R-:W-:Y:S01]  /*4600*/  UMOV UR18, 0x0 ;  /* 0x0000000000127882 */ /* 0x000fe20000000000 */
[----:B------:R-:W-:Y:S01]  /*4610*/  UMOV UR19, 0x10000000 ;  /* 0x1000000000137882 */ /* 0x000fe20000000000 */
[----:B------:R-:W-:Y:S01]  /*4620*/  @!P4 R2UR UR9, R2 ;  /* 0x000000000209c2ca */ /* 0x000fe200000e0000 */
[----:B-1----:R-:W-:Y:S01]  /*4630*/  @!P4 IMAD.X R0, RZ, RZ, R31, P0 ;  /* 0x000000ffff00c224 */ /* 0x002fe200000e061f */
[----:B------:R-:W-:Y:S01]  /*4640*/  @!UP1 UIADD3 UR10, UPT, UPT, UR34, 0xc0, URZ ;  /* 0x000000c0220a9890 */ /* 0x000fe2000fffe0ff */
[----:B------:R-:W-:Y:S01]  /*4650*/  ISETP.NE.AND P0, PT, R28, 0x2, PT ;  /* 0x000000021c00780c */ /* 0x000fe20003f05270 */
[----:B------:R-:W-:Y:S01]  /*4660*/  UMOV UR11, UR35 ;  /* 0x00000023000b7c82 */ /* 0x000fe20008000000 */
[----:B------:R-:W-:Y:S01]  /*4670*/  UMOV UR12, UR36 ;  /* 0x00000024000c7c82 */ /* 0x000fe20008000000 */
[----:B------:R-:W-:Y:S01]  /*4680*/  @!P4 R2UR UR8, R0 ;  /* 0x000000000008c2ca */ /* 0x000fe200000e0000 */
[----:B------:R-:W-:Y:S01]  /*4690*/  IMAD.IADD R14, R10, 0x1, R94 ;  /* 0x000000010a0e7824 */ /* 0x000fe200078e025e */
[----:B------:R-:W-:Y:S01]  /*46a0*/  @P3 R2UR UR36, R26 ;  /* 0x000000001a2432ca */ /* 0x000fe200000e0000 */
[----:B------:R-:W-:Y:S01]  /*46b0*/  IMAD.IADD R15, R11, 0x1, R95 ;  /* 0x000000010b0f7824 */ /* 0x000fe200078e025f */
[----:B------:R-:W-:Y:S02]  /*46c0*/  SEL R0, RZ, 0x1, P0 ;  /* 0x00000001ff007807 */ /* 0x000fe40000000000 */
[----:B------:R-:W-:Y:S01]  /*46d0*/  LOP3.LUT R29, R29, 0x1, RZ, 0x3c, !PT ;  /* 0x000000011d1d7812 */ /* 0x000fe200078e3cff */
[----:B------:R-:W-:Y:S01]  /*46e0*/  IMAD.U32 R8, RZ, RZ, UR9 ;  /* 0x00000009ff087e24 */ /* 0x000fe2000f8e00ff */
[----:B------:R-:W-:Y:S01]  /*46f0*/  @!UP1 UIADD3 UR9, UPT, UPT, UR7, 0x58, URZ ;  /* 0x0000005807099890 */ /* 0x000fe2000fffe0ff */
[----:B------:R-:W-:Y:S02]  /*4700*/  LOP3.LUT R27, R27, R0, RZ, 0x3c, !PT ;  /* 0x000000001b1b7212 */ /* 0x000fe400078e3cff */
[----:B------:R-:W-:Y:S02]  /*4710*/  SEL R28, R28, RZ, P0 ;  /* 0x000000ff1c1c7207 */ /* 0x000fe40000000000 */
[----:B------:R-:W-:Y:S01]  /*4720*/  IMAD.U32 R9, RZ, RZ, UR8 ;  /* 0x00000008ff097e24 */ /* 0x000fe2000f8e00ff */
[----:B------:R-:W-:Y:S01]  /*4730*/  @!P4 R2UR UR14, R8 ;  /* 0x00000000080ec2ca */ /* 0x000fe200000e0000 */
[----:B------:R-:W-:Y:S01]  /*4740*/  @!UP1 UIADD3 UR8, UPT, UPT, UR7, 0x3200, URZ ;  /* 0x0000320007089890 */ /* 0x000fe2000fffe0ff */
[----:B------:R-:W-:Y:S02]  /*4750*/  VOTEU.ALL UP1, P4 ;  /* 0x0000000000ff7886 */ /* 0x000fe40002020000 */
[----:B------:R-:W-:Y:S11]  /*4760*/  @!P4 R2UR UR15, R9 ;  /* 0x00000000090fc2ca */ /* 0x000ff600000e0000 */
[----:B------:R-:W-:Y:S02]  /*4770*/  @!UPT UIADD3 URZ, UPT, UPT, URZ, URZ, URZ ;  /* 0x000000fffffff290 */ /* 0x000fe4000fffe0ff */
[----:B------:R2:W-:Y:S01]  /*4780*/  @!UP1 UTMALDG.3D [UR8], [UR14], desc[UR18] ;  /* 0x000012080e0095b4 */ /* 0x0005e20008011000 */
[----:B------:R2:W-:Y:S01]  /*4790*/  @!P4 SYNCS.ARRIVE.TRANS64.RED.A0TR RZ, [UR7+0x58], R25 ;  /* 0x00005819ffffc9a7 */ /* 0x0005e20008300407 */
[----:B------:R-:W-:Y:S01]  /*47a0*/  UPLOP3.LUT UP1, UPT, UPT, UPT, UPT, 0x80, 0x8 ;  /* 0x000000000008789c */ /* 0x000fe20003f2f070 */
[----:B------:R-:W-:Y:S01]  /*47b0*/  SYNCS.ARRIVE.TRANS64.RED.A1T0 RZ, [UR13], RZ ;  /* 0x000000ffffff79a7 */ /* 0x000fe2000810040d */
[----:B------:R-:W-:Y:S09]  /*47c0*/  @P3 BRA `(.L_x_78) ;  /* 0xfffffff000a03947 */ /* 0x000ff2000383ffff */
[----:B------:R-:W-:-:S04]  /*47d0*/  SHF.L.U32 R2, R29, 0x1f, RZ ;  /* 0x0000001f1d027819 */ /* 0x000fc800000006ff */
[----:B------:R-:W1:Y:S02]  /*47e0*/  SYNCS.PHASECHK.TRANS64.TRYWAIT P0, [UR7+0x60], R2 ;  /* 0x00006002ff0075a7 */ /* 0x000e640008001107 */
[----:B-1----:R-:W-:Y:S05]  /*47f0*/  @!P0 BRA `(.L_x_79) ;  /* 0x0000004c00d08947 */ /* 0x002fea0003800000 */
.L_x_163:
[----:B------:R-:W3:Y:S02]  /*4800*/  SYNCS.PHASECHK.TRANS64.TRYWAIT P0, [UR7+0x68], R2 ;  /* 0x00006802ff0075a7 */ /* 0x000ee40008001107 */
[----:B---3--:R-:W-:Y:S05]  /*4810*/  @!P0 BRA `(.L_x_80) ;  /* 0x0000004c00e08947 */ /* 0x008fea0003800000 */
.L_x_165:
[----:B------:R-:W3:Y:S02]  /*4820*/  SYNCS.PHASECHK.TRANS64.TRYWAIT P0, [UR7+0x70], R2 ;  /* 0x00007002ff0075a7 */ /* 0x000ee40008001107 */
[----:B---3--:R-:W-:Y:S05]  /*4830*/  @!P0 BRA `(.L_x_81) ;  /* 0x0000004c00f08947 */ /* 0x008fea0003800000 */
.L_x_167:
[----:B-1----:R-:W-:-:S07]  /*4840*/  MOV R0, UR7 ;  /* 0x0000000700007c02 */ /* 0x002fce0008000f00 */
.L_x_82:
[----:B-1----:R-:W-:-:S04]  /*4850*/  SHF.L.U32 R2, R29, 0x1f, RZ ;  /* 0x0000001f1d027819 */ /* 0x002fc800000006ff */
[----:B------:R1:W3:Y:S03]  /*4860*/  SYNCS.PHASECHK.TRANS64.TRYWAIT P0, [R0+URZ+0x78], R2 ;  /* 0x00007802000075a7 */ /* 0x0002e600080011ff */
[----:B---3--:R-:W-:Y:S05]  /*4870*/  @!P0 NANOSLEEP.SYNCS 0x989680 ;  /* 0x009896800000895d */ /* 0x008fea0003900000 */
[----:B------:R-:W3:Y:S02]  /*4880*/  @!P0 SYNCS.PHASECHK.TRANS64 P0, [R0+URZ+0x78], R2 ;  /* 0x00007802000085a7 */ /* 0x000ee400080010ff */
[----:B--23--:R-:W-:Y:S05]  /*4890*/  @P0 EXIT ;  /* 0x000000000000094d */ /* 0x00cfea0003800000 */
[----:B------:R-:W-:Y:S05]  /*48a0*/  BRA `(.L_x_82) ;  /* 0xfffffffc00e87947 */ /* 0x000fea000383ffff */
.L_x_67:
[----:B------:R-:W-:-:S06]  /*48b0*/  UISETP.GE.AND UP1, UPT, UR8, 0x4, UPT ;  /* 0x000000040800788c */ /* 0x000fcc000bf26270 */
[----:B------:R-:W-:-:S13]  /*48c0*/  PLOP3.LUT P0, PT, PT, PT, UP1, 0x80, 0x8 ;  /* 0x000000000008781c */ /* 0x000fda0003f0f018 */
[----:B------:R-:W-:Y:S05]  /*48d0*/  @!P0 EXIT ;  /* 0x000000000000894d */ /* 0x000fea0003800000 */
[----:B------:R-:W-:Y:S01]  /*48e0*/  BAR.SYNC.DEFER_BLOCKING 0x6, 0xa0 ;  /* 0x0182800000007b1d */ /* 0x000fe20000010000 */
[C---:B------:R-:W-:Y:S01]  /*48f0*/  IMAD.SHL.U32 R3, R108.reuse, 0x40, RZ ;  /* 0x000000406c037824 */ /* 0x040fe200078e00ff */
[C---:B------:R-:W-:Y:S01]  /*4900*/  LOP3.LUT R110, R108.reuse, 0x60, RZ, 0xc0, !PT ;  /* 0x000000606c6e7812 */ /* 0x040fe200078ec0ff */
[C---:B------:R-:W-:Y:S01]  /*4910*/  IMAD.SHL.U32 R100, R108.reuse, 0x20, RZ ;  /* 0x000000206c647824 */ /* 0x040fe200078e00ff */
[----:B------:R-:W-:Y:S01]  /*4920*/  CS2R R106, SRZ ;  /* 0x00000000006a7805 */ /* 0x000fe2000001ff00 */
[C---:B------:R-:W-:Y:S01]  /*4930*/  IMAD.SHL.U32 R4, R108.reuse, 0x2, RZ ;  /* 0x000000026c047824 */ /* 0x040fe200078e00ff */
[----:B------:R-:W-:Y:S02]  /*4940*/  UMOV UR49, 0x400 ;  /* 0x0000040000317882 */ /* 0x000fe40000000000 */
[----:B------:R-:W1:Y:S01]  /*4950*/  LDC R99, c[0x0][0x370] ;  /* 0x0000dc00ff637b82 */ /* 0x000e620000000800 */
[----:B------:R-:W-:Y:S01]  /*4960*/  ULEA UR49, UR37, UR49, 0x18 ;  /* 0x0000003125317291 */ /* 0x000fe2000f8ec0ff */
[----:B------:R-:W-:Y:S01]  /*4970*/  LOP3.LUT R2, R3, 0x180, RZ, 0xc0, !PT ;  /* 0x0000018003027812 */ /* 0x000fe200078ec0ff */
[----:B------:R-:W-:Y:S01]  /*4980*/  IMAD.U32 R46, R108, 0x10000, RZ ;  /* 0x000100006c2e7824 */ /* 0x000fe200078e00ff */
[----:B------:R-:W-:Y:S01]  /*4990*/  LOP3.LUT R100, R100, 0xc00, RZ, 0xc0, !PT ;  /* 0x00000c0064647812 */ /* 0x000fe200078ec0ff */
[----:B------:R-:W-:Y:S01]  /*49a0*/  UIADD3 UR4, UPT, UPT, UR49, 0x4200, URZ ;  /* 0x0000420031047890 */ /* 0x000fe2000fffe0ff */
[----:B------:R-:W-:Y:S01]  /*49b0*/  LOP3.LUT R4, R2, 0x20, R4, 0xf8, !PT ;  /* 0x0000002002047812 */ /* 0x000fe200078ef804 */
[----:B------:R-:W-:Y:S01]  /*49c0*/  IMAD.SHL.U32 R2, R108, 0x8, RZ ;  /* 0x000000086c027824 */ /* 0x000fe200078e00ff */
[----:B------:R-:W2:Y:S01]  /*49d0*/  LDC R42, c[0x0][0xb0c] ;  /* 0x0002c300ff2a7b82 */ /* 0x000ea20000000800 */
[----:B------:R-:W-:Y:S01]  /*49e0*/  LOP3.LUT R100, R100, 0x40, R3, 0xf8, !PT ;  /* 0x0000004064647812 */ /* 0x000fe200078ef803 */
[----:B------:R-:W-:Y:S01]  /*49f0*/  IMAD.MOV.U32 R45, RZ, RZ, RZ ;  /* 0x000000ffff2d7224 */ /* 0x000fe200078e00ff */
[----:B------:R-:W-:Y:S01]  /*4a00*/  LOP3.LUT R46, R46, 0x600000, RZ, 0xc0, !PT ;  /* 0x006000002e2e7812 */ /* 0x000fe200078ec0ff */
[----:B------:R-:W-:Y:S01]  /*4a10*/  IMAD.MOV.U32 R112, RZ, RZ, RZ ;  /* 0x000000ffff707224 */ /* 0x000fe200078e00ff */
[----:B------:R-:W-:-:S02]  /*4a20*/  LOP3.LUT R108, R108, 0x2, RZ, 0xc0, !PT ;  /* 0x000000026c6c7812 */ /* 0x000fc400078ec0ff */
[----:B------:R-:W-:Y:S02]  /*4a30*/  CS2R R104, SRZ ;  /* 0x0000000000687805 */ /* 0x000fe4000001ff00 */
[----:B------:R-:W-:Y:S01]  /*4a40*/  LOP3.LUT R2, R4, 0x30, R2, 0x78, !PT ;  /* 0x0000003004027812 */ /* 0x000fe200078e7802 */
[----:B------:R-:W4:Y:S01]  /*4a50*/  LDC R97, c[0x0][0xb20] ;  /* 0x0002c800ff617b82 */ /* 0x000f220000000800 */
[----:B------:R-:W3:Y:S01]  /*4a60*/  LDS R0, [UR49+0x140] ;  /* 0x00014031ff007984 */ /* 0x000ee20008000800 */
[----:B------:R-:W-:Y:S01]  /*4a70*/  LOP3.LUT R100, R100, 0x200, R3, 0xf8, !PT ;  /* 0x0000020064647812 */ /* 0x000fe200078ef803 */
[----:B------:R-:W-:Y:S01]  /*4a80*/  IMAD.MOV R102, RZ, RZ, -R108 ;  /* 0x000000ffff667224 */ /* 0x000fe200078e0a6c */
[----:B------:R-:W1:Y:S01]  /*4a90*/  LDCU.64 UR52, c[0x0][0x348] ;  /* 0x00006900ff3477ac */ /* 0x000e620008000a00 */
[----:B------:R-:W-:Y:S01]  /*4aa0*/  IMAD.U32 R109, RZ, RZ, UR4 ;  /* 0x00000004ff6d7e24 */ /* 0x000fe2000f8e00ff */
[----:B------:R-:W-:Y:S02]  /*4ab0*/  LOP3.LUT R100, R100, R2, RZ, 0xfc, !PT ;  /* 0x0000000264647212 */ /* 0x000fe400078efcff */
[----:B------:R-:W1:Y:S01]  /*4ac0*/  LDC R41, c[0x0][0xb30] ;  /* 0x0002cc00ff297b82 */ /* 0x000e620000000800 */
[----:B------:R-:W1:Y:S01]  /*4ad0*/  LDCU.64 UR38, c[0x0][0x888] ;  /* 0x00011100ff2677ac */ /* 0x000e620008000a00 */
[----:B------:R-:W1:Y:S06]  /*4ae0*/  LDCU.64 UR44, c[0x0][0x890] ;  /* 0x00011200ff2c77ac */ /* 0x000e6c0008000a00 */
[----:B------:R-:W1:Y:S01]  /*4af0*/  LDC.64 R92, c[0x0][0xb10] ;  /* 0x0002c400ff5c7b82 */ /* 0x000e620000000a00 */
[----:B------:R-:W-:-:S07]  /*4b00*/  UIADD3 UR48, UPT, UPT, UR49, 0x200, URZ ;  /* 0x0000020031307890 */ /* 0x000fce000fffe0ff */
[----:B------:R-:W1:Y:S08]  /*4b10*/  LDC.64 R38, c[0x0][0xb18] ;  /* 0x0002c600ff267b82 */ /* 0x000e700000000a00 */
[----:B------:R-:W1:Y:S08]  /*4b20*/  LDC.64 R36, c[0x0][0xb28] ;  /* 0x0002ca00ff247b82 */ /* 0x000e700000000a00 */
[----:B------:R-:W1:Y:S01]  /*4b30*/  LDC.64 R90, c[0x0][0x8b0] ;  /* 0x00022c00ff5a7b82 */ /* 0x000e620000000a00 */
[----:B---3--:R-:W-:-:S07]  /*4b40*/  IMAD.IADD R46, R0, 0x1, R46 ;  /* 0x00000001002e7824 */ /* 0x008fce00078e022e */
[----:B------:R-:W3:Y:S08]  /*4b50*/  LDC.64 R88, c[0x0][0x8a8] ;  /* 0x00022a00ff587b82 */ /* 0x000ef00000000a00 */
[----:B--2-4-:R-:W1:Y:S02]  /*4b60*/  LDC R98, c[0x0][0x374] ;  /* 0x0000dd00ff627b82 */ /* 0x014e640000000800 */
.L_x_124:
[----:B------:R-:W-:Y:S02]  /*4b70*/  LEA R0, R112, UR49, 0x3 ;  /* 0x0000003170007c11 */ /* 0x000fe4000f8e18ff */
[----:B------:R-:W-:Y:S02]  /*4b80*/  SHF.L.U32 R2, R106, 0x1f, RZ ;  /* 0x0000001f6a027819 */ /* 0x000fe400000006ff */
[----:B------:R-:W-:Y:S02]  /*4b90*/  LEA R16, R112, UR49, 0x4 ;  /* 0x0000003170107c11 */ /* 0x000fe4000f8e20ff */
[----:B------:R-:W2:Y:S02]  /*4ba0*/  SYNCS.PHASECHK.TRANS64.TRYWAIT P0, [R0+URZ+0x90], R2 ;  /* 0x00009002000075a7 */ /* 0x000ea400080011ff */
[----:B-12---:R-:W-:Y:S05]  /*4bb0*/  @!P0 BRA `(.L_x_83) ;  /* 0x0000004c00288947 */ /* 0x006fea0003800000 */
.L_x_168:
[----:B------:R-:W4:Y:S01]  /*4bc0*/  LDC.64 R10, c[0x0][0xb10] ;  /* 0x0002c400ff0a7b82 */ /* 0x000f220000000a00 */
[----:B------:R-:W3:Y:S01]  /*4bd0*/  LDS.128 R16, [R16+0x120] ;  /* 0x0001200010107984 */ /* 0x000ee20000000c00 */
[----:B-1----:R-:W-:Y:S01]  /*4be0*/  ISETP.NE.AND P1, PT, R41, 0x1, PT ;  /* 0x000000012900780c */ /* 0x002fe20003f25270 */
[----:B--2---:R-:W-:Y:S01]  /*4bf0*/  VIADD R0, R0, 0xa0 ;  /* 0x000000a000007836 */ /* 0x004fe20000000000 */
[----:B------:R-:W-:Y:S04]  /*4c00*/  ISETP.GE.AND P0, PT, R40, 0x1, PT ;  /* 0x000000012800780c */ /* 0x000fe80003f06270 */
[----:B------:R-:W1:Y:S01]  /*4c10*/  LDC.64 R8, c[0x0][0xb18] ;  /* 0x0002c600ff087b82 */ /* 0x000e620000000a00 */
[----:B------:R-:W-:Y:S01]  /*4c20*/  PRMT R0, RZ, 0x654, R0 ;  /* 0x00000654ff007816 */ /* 0x000fe20000000000 */
[----:B------:R-:W-:Y:S01]  /*4c30*/  @!PT LDS RZ, [RZ] ;  /* 0x00000000fffff984 */ /* 0x000fe20000000800 */
[----:B------:R-:W-:Y:S01]  /*4c40*/  @!PT LDS RZ, [RZ] ;  /* 0x00000000fffff984 */ /* 0x000fe20000000800 */
[----:B------:R-:W-:Y:S01]  /*4c50*/  @!PT LDS RZ, [RZ] ;  /* 0x00000000fffff984 */ /* 0x000fe20000000800 */
[----:B------:R-:W-:Y:S01]  /*4c60*/  @!PT LDS RZ, [RZ] ;  /* 0x00000000fffff984 */ /* 0x000fe20000000800 */
[----:B------:R2:W-:Y:S06]  /*4c70*/  MEMBAR.ALL.CTA ;  /* 0x0000000000007992 */ /* 0x0005ec0000008000 */
[----:B--2---:R-:W2:Y:S01]  /*4c80*/  FENCE.VIEW.ASYNC.S ;  /* 0x00000000000073c6 */ /* 0x004ea20000000000 */
[----:B------:R-:W1:Y:S08]  /*4c90*/  @!P1 LDC R12, c[0x0][0xb20] ;  /* 0x0002c800ff0c9b82 */ /* 0x000e700000000800 */
[----:B------:R-:W1:Y:S01]  /*4ca0*/  @!P1 LDC R7, c[0x0][0xb0c] ;  /* 0x0002c300ff079b82 */ /* 0x000e620000000800 */
[----:B--2---:R2:W-:Y:S01]  /*4cb0*/  SYNCS.ARRIVE.TRANS64.RED.A1T0 RZ, [R0+URZ], RZ ;  /* 0x000000ff00ff79a7 */ /* 0x0045e200081004ff */
[----:B---3--:R-:W-:Y:S04]  /*4cc0*/  LOP3.LUT P4, RZ, R18, 0x1, RZ, 0xc0, !PT ;  /* 0x0000000112ff7812 */ /* 0x008fe8000788c0ff */
[----:B------:R-:W-:Y:S09]  /*4cd0*/  P2R R111, PR, RZ, 0x10 ;  /* 0x00000010ff6f7803 */ /* 0x000ff20000000000 */
[----:B------:R-:W-:Y:S02]  /*4ce0*/  @P4 MOV R44, R16 ;  /* 0x00000010002c4202 */ /* 0x000fe40000000f00 */
[----:B------:R-:W-:Y:S01]  /*4cf0*/  @P4 LOP3.LUT R43, R17, 0xffff, RZ, 0xc0, !PT ;  /* 0x0000ffff112b4812 */ /* 0x000fe200078ec0ff */
[----:B--2-4-:R-:W-:Y:S06]  /*4d00*/  @!P0 BRA `(.L_x_84) ;  /* 0x0000000000a48947 */ /* 0x014fec0003800000 */
[----:B------:R-:W-:Y:S01]  /*4d10*/  IMAD.HI.U32 R0, R98, R39, RZ ;  /* 0x0000002762007227 */ /* 0x000fe200078e00ff */
[----:B------:R-:W-:Y:S02]  /*4d20*/  ISETP.NE.AND P0, PT, R38, 0x1, PT ;  /* 0x000000012600780c */ /* 0x000fe40003f05270 */
[----:B------:R-:W-:Y:S01]  /*4d30*/  ISETP.NE.AND P2, PT, R40, 0x1, PT ;  /* 0x000000012800780c */ /* 0x000fe20003f45270 */
[----:B------:R-:W-:Y:S01]  /*4d40*/  IMAD.HI.U32 R4, R99, R92, RZ ;  /* 0x0000005c63047227 */ /* 0x000fe200078e00ff */
[----:B------:R-:W-:Y:S02]  /*4d50*/  SHF.R.U32.HI R0, RZ, R97, R0 ;  /* 0x00000061ff007219 */ /* 0x000fe40000011600 */
[----:B------:R-:W-:Y:S01]  /*4d60*/  ISETP.NE.AND P3, PT, R42, 0x1, PT ;  /* 0x000000012a00780c */ /* 0x000fe20003f65270 */
[----:B------:R-:W-:Y:S01]  /*4d70*/  IMAD.HI.U32 R6, R43, R39, RZ ;  /* 0x000000272b067227 */ /* 0x000fe200078e00ff */
[-C--:B------:R-:W-:Y:S02]  /*4d80*/  SHF.R.U32.HI R4, RZ, R93.reuse, R4 ;  /* 0x0000005dff047219 */ /* 0x080fe40000011604 */
[----:B------:R-:W-:Y:S01]  /*4d90*/  SEL R0, R98, R0, !P0 ;  /* 0x0000000062007207 */ /* 0x000fe20004000000 */
[----:B------:R-:W-:Y:S01]  /*4da0*/  IMAD.HI.U32 R5, R44, R92, RZ ;  /* 0x0000005c2c057227 */ /* 0x000fe200078e00ff */
[----:B------:R-:W-:Y:S03]  /*4db0*/  SEL R4, R99, R4, !P3 ;  /* 0x0000000463047207 */ /* 0x000fe60005800000 */
[-C--:B------:R-:W-:Y:S01]  /*4dc0*/  IMAD.HI.U32 R3, R0, R36.reuse, RZ ;  /* 0x0000002400037227 */ /* 0x080fe200078e00ff */
[----:B------:R-:W-:Y:S03]  /*4dd0*/  SHF.R.U32.HI R5, RZ, R93, R5 ;  /* 0x0000005dff057219 */ /* 0x000fe60000011605 */
[----:B------:R-:W-:Y:S01]  /*4de0*/  IMAD.HI.U32 R2, R4, R36, RZ ;  /* 0x0000002404027227 */ /* 0x000fe200078e00ff */
[----:B------:R-:W-:Y:S02]  /*4df0*/  @P2 SHF.R.U32.HI R0, RZ, R37, R3 ;  /* 0x00000025ff002219 */ /* 0x000fe40000011603 */
[----:B------:R-:W-:Y:S02]  /*4e00*/  SHF.R.U32.HI R3, RZ, R97, R6 ;  /* 0x00000061ff037219 */ /* 0x000fe40000011606 */
[----:B------:R-:W-:Y:S01]  /*4e10*/  @P2 SHF.R.U32.HI R4, RZ, R37, R2 ;  /* 0x00000025ff042219 */ /* 0x000fe20000011602 */
[----:B------:R-:W-:Y:S01]  /*4e20*/  IMAD R0, R40, R0, RZ ;  /* 0x0000000028007224 */ /* 0x000fe200078e02ff */
[----:B------:R-:W-:Y:S02]  /*4e30*/  SEL R3, R43, R3, !P0 ;  /* 0x000000032b037207 */ /* 0x000fe40004000000 */
[----:B------:R-:W-:Y:S01]  /*4e40*/  SEL R2, R44, R5, !P3 ;  /* 0x000000052c027207 */ /* 0x000fe20005800000 */
[----:B------:R-:W-:Y:S01]  /*4e50*/  IMAD R5, R40, R4, RZ ;  /* 0x0000000428057224 */ /* 0x000fe200078e02ff */
[C---:B------:R-:W-:Y:S01]  /*4e60*/  ISETP.GE.AND P0, PT, R3.reuse, R0, PT ;  /* 0x000000000300720c */ /* 0x040fe20003f06270 */
[C---:B------:R-:W-:Y:S03]  /*4e70*/  IMAD.HI.U32 R0, R3.reuse, R36, RZ ;  /* 0x0000002403007227 */ /* 0x040fe600078e00ff */
[C---:B------:R-:W-:Y:S02]  /*4e80*/  ISETP.GE.OR P0, PT, R2.reuse, R5, P0 ;  /* 0x000000050200720c */ /* 0x040fe40000706670 */
[----:B------:R-:W-:Y:S04]  /*4e90*/  SHF.R.U32.HI R0, RZ, R37, R0 ;  /* 0x00000025ff007219 */ /* 0x000fe80000011600 */
[C---:B------:R-:W-:Y:S05]  /*4ea0*/  SEL R6, R3.reuse, R0, !P2 ;  /* 0x0000000003067207 */ /* 0x040fea0005000000 */
        /* <DEDUP_REMOVED lines=14> */
[----:B------:R-:W-:Y:S07]  /*4f90*/  IMAD R43, R3, R38, R43 ;  /* 0x00000026032b7224 */ /* 0x000fee00078e022b */
.L_x_84:
[----:B-1----:R-:W-:Y:S01]  /*4fa0*/  @!P1 ISETP.NE.AND P0, PT, R8, 0x1, PT ;  /* 0x000000010800980c */ /* 0x002fe20003f05270 */
[----:B------:R-:W-:Y:S01]  /*4fb0*/  @!P1 IMAD.HI.U32 R0, R44, R10, RZ ;  /* 0x0000000a2c009227 */ /* 0x000fe200078e00ff */
[----:B------:R-:W-:Y:S01]  /*4fc0*/  @!P1 ISETP.NE.AND P2, PT, R7, 0x1, PT ;  /* 0x000000010700980c */ /* 0x000fe20003f45270 */
[----:B------:R-:W-:Y:S01]  /*4fd0*/  ULOP3.LUT UP0, URZ, UR48, 0x1b0, URZ, 0xc0, !UPT ;  /* 0x000001b030ff7892 */ /* 0x000fe2000f80c0ff */
[----:B------:R-:W-:Y:S01]  /*4fe0*/  R2UR UR42, R15 ;  /* 0x000000000f2a72ca */ /* 0x000fe200000e0000 */
[C---:B------:R-:W-:Y:S01]  /*4ff0*/  @!P1 IMAD.HI.U32 R2, R43.reuse, R9, RZ ;  /* 0x000000092b029227 */ /* 0x040fe200078e00ff */
[----:B------:R-:W-:Y:S02]  /*5000*/  @!P1 SHF.R.U32.HI R0, RZ, R11, R0 ;  /* 0x0000000bff009219 */ /* 0x000fe40000011600 */
[----:B------:R-:W-:Y:S01]  /*5010*/  R2UR UR41, R14 ;  /* 0x000000000e2972ca */ /* 0x000fe200000e0000 */
[----:B------:R-:W-:Y:S01]  /*5020*/  VIADD R112, R112, 0x1 ;  /* 0x0000000170707836 */ /* 0x000fe20000000000 */
[----:B------:R-:W-:Y:S02]  /*5030*/  @!P1 SHF.R.U32.HI R2, RZ, R12, R2 ;  /* 0x0000000cff029219 */ /* 0x000fe40000011602 */
[----:B------:R-:W-:Y:S02]  /*5040*/  @!P1 SEL R3, R44, R0, !P2 ;  /* 0x000000002c039207 */ /* 0x000fe40005000000 */
[----:B------:R-:W-:Y:S02]  /*5050*/  @!P1 SEL R2, R43, R2, !P0 ;  /* 0x000000022b029207 */ /* 0x000fe40004000000 */
[----:B------:R-:W-:Y:S01]  /*5060*/  @P4 SHF.R.U32.HI R103, RZ, 0x10, R17 ;  /* 0x00000010ff674819 */ /* 0x000fe20000011611 */
[----:B------:R-:W-:Y:S02]  /*5070*/  USHF.L.U32 UR42, UR42, 0x6, URZ ;  /* 0x000000062a2a7899 */ /* 0x000fe400080006ff */
[----:B------:R-:W-:Y:S02]  /*5080*/  @!P1 IMAD.IADD R0, R2, 0x1, -R3 ;  /* 0x0000000102009824 */ /* 0x000fe400078e0a03 */
[----:B------:R-:W-:Y:S01]  /*5090*/  @!P1 IMAD.IADD R2, R3, 0x1, -R2 ;  /* 0x0000000103029824 */ /* 0x000fe200078e0a02 */
[----:B------:R-:W-:Y:S01]  /*50a0*/  USHF.L.U32 UR41, UR41, 0x8, URZ ;  /* 0x0000000829297899 */ /* 0x000fe200080006ff */
[----:B------:R-:W-:Y:S02]  /*50b0*/  @!P1 IMAD R44, R0, R7, R44 ;  /* 0x00000007002c9224 */ /* 0x000fe400078e022c */
[----:B------:R-:W-:Y:S01]  /*50c0*/  @!P1 IMAD R43, R2, R8, R43 ;  /* 0x00000008022b9224 */ /* 0x000fe200078e022b */
[----:B------:R-:W-:Y:S08]  /*50d0*/  BRA.U !UP0, `(.L_x_85) ;  /* 0x0000000108407547 */ /* 0x000ff0000b800000 */
[----:B------:R-:W1:Y:S01]  /*50e0*/  LDCU.64 UR8, c[0x4][0x88] ;  /* 0x01001100ff0877ac */ /* 0x000e620008000a00 */
[----:B------:R-:W-:Y:S01]  /*50f0*/  MOV R3, 0x0 ;  /* 0x0000000000037802 */ /* 0x000fe20000000f00 */
[----:B------:R-:W-:Y:S02]  /*5100*/  HFMA2 R12, -RZ, RZ, 0, 5.9604644775390625e-08 ;  /* 0x00000001ff0c7431 */ /* 0x000fe400000001ff */
[----:B------:R-:W-:Y:S02]  /*5110*/  IMAD.MOV.U32 R8, RZ, RZ, 0x70 ;  /* 0x00000070ff087424 */ /* 0x000fe400078e00ff */
[----:B------:R-:W-:Y:S01]  /*5120*/  IMAD.MOV.U32 R13, RZ, RZ, RZ ;  /* 0x000000ffff0d7224 */ /* 0x000fe200078e00ff */
[----:B------:R-:W2:Y:S01]  /*5130*/  LDCU.64 UR6, c[0x4][0x90] ;  /* 0x01001200ff0677ac */ /* 0x000ea20008000a00 */
[----:B------:R-:W3:Y:S01]  /*5140*/  LDC.64 R2, c[0x4][R3] ;  /* 0x0100000003027b82 */ /* 0x000ee20000000a00 */
[----:B------:R-:W4:Y:S01]  /*5150*/  LDCU.64 UR4, c[0x4][0x8] ;  /* 0x01000100ff0477ac */ /* 0x000f220008000a00 */
[----:B-1----:R-:W-:Y:S01]  /*5160*/  MOV R5, UR9 ;  /* 0x0000000900057c02 */ /* 0x002fe20008000f00 */
[----:B------:R-:W-:Y:S01]  /*5170*/  IMAD.U32 R4, RZ, RZ, UR8 ;  /* 0x00000008ff047e24 */ /* 0x000fe2000f8e00ff */
[----:B--2---:R-:W-:Y:S01]  /*5180*/  MOV R7, UR7 ;  /* 0x0000000700077c02 */ /* 0x004fe20008000f00 */
[----:B------:R-:W-:Y:S01]  /*5190*/  IMAD.U32 R6, RZ, RZ, UR6 ;  /* 0x00000006ff067e24 */ /* 0x000fe2000f8e00ff */
[----:B----4-:R-:W-:Y:S01]  /*51a0*/  MOV R11, UR5 ;  /* 0x00000005000b7c02 */ /* 0x010fe20008000f00 */
[----:B------:R-:W-:Y:S02]  /*51b0*/  IMAD.U32 R10, RZ, RZ, UR4 ;  /* 0x00000004ff0a7e24 */ /* 0x000fe4000f8e00ff */
[----:B------:R-:W-:Y:S07]  /*51c0*/  LEPC R20, `(.L_x_85) ;  /* 0x000000001014794e */ /* 0x000fee0000000000 */
[----:B---3-5:R-:W-:Y:S05]  /*51d0*/  CALL.ABS.NOINC R2 ;  /* 0x0000000002007343 */ /* 0x028fea0003c00000 */
.L_x_85:
[----:B------:R-:W-:Y:S01]  /*51e0*/  LOP3.LUT P0, RZ, R109, 0x1b0, RZ, 0xc0, !PT ;  /* 0x000001b06dff7812 */ /* 0x000fe2000780c0ff */
[----:B------:R-:W-:Y:S11]  /*51f0*/  BSSY.RECONVERGENT B6, `(.L_x_86) ;  /* 0x0000013000067945 */ /* 0x000ff60003800200 */
[----:B------:R-:W-:Y:S01]  /*5200*/  @!UPT UIADD3 URZ, UPT, UPT, URZ, URZ, URZ ;  /* 0x000000fffffff290 */ /* 0x000fe2000fffe0ff */
[----:B------:R-:W-:Y:S05]  /*5210*/  @!P0 BRA `(.L_x_87) ;  /* 0x0000000000408947 */ /* 0x000fea0003800000 */
        /* <DEDUP_REMOVED lines=16> */
.L_x_87:
[----:B------:R-:W-:Y:S05]  /*5320*/  BSYNC.RECONVERGENT B6 ;  /* 0x0000000000067941 */ /* 0x000fea0003800200 */
.L_x_86:
[----:B------:R-:W-:Y:S01]  /*5330*/  ISETP.NE.U32.AND P4, PT, R90, RZ, PT ;  /* 0x000000ff5a00720c */ /* 0x000fe20003f85070 */
[----:B------:R-:W-:Y:S01]  /*5340*/  UISETP.NE.AND UP2, UPT, UR50, URZ, UPT ;  /* 0x000000ff3200728c */ /* 0x000fe2000bf45270 */
[----:B------:R-:W-:Y:S01]  /*5350*/  ISETP.NE.U32.AND P2, PT, RZ, UR38, PT ;  /* 0x00000026ff007c0c */ /* 0x000fe2000bf45070 */
[----:B------:R-:W-:Y:S01]  /*5360*/  UISETP.NE.U32.AND UP1, UPT, UR44, URZ, UPT ;  /* 0x000000ff2c00728c */ /* 0x000fe2000bf25070 */
[----:B------:R-:W-:Y:S01]  /*5370*/  ISETP.NE.AND.EX P4, PT, R91, RZ, PT, P4 ;  /* 0x000000ff5b00720c */ /* 0x000fe20003f85340 */
[----:B------:R-:W-:Y:S01]  /*5380*/  UPLOP3.LUT UP0, UPT, UPT, UPT, UPT, 0x40, 0x4 ;  /* 0x000000000004789c */ /* 0x000fe20003f0e870 */
[----:B------:R-:W-:Y:S01]  /*5390*/  ISETP.NE.AND.EX P2, PT, RZ, UR39, PT, P2 ;  /* 0x00000027ff007c0c */ /* 0x000fe2000bf45320 */
[----:B------:R-:W-:Y:S01]  /*53a0*/  UISETP.NE.AND.EX UP1, UPT, UR45, URZ, UPT, UP1 ;  /* 0x000000ff2d00728c */ /* 0x000fe2000bf25310 */
[----:B------:R-:W-:Y:S04]  /*53b0*/  PLOP3.LUT P1, PT, PT, PT, UP2, 0x80, 0x8 ;  /* 0x000000000008781c */ /* 0x000fe80003f2f028 */
[----:B------:R-:W-:Y:S06]  /*53c0*/  @UP2 UPLOP3.LUT UP0, UPT, UPT, UPT, UP1, 0x80, 0x8 ;  /* 0x000000000008289c */ /* 0x000fec0003f0f010 */
[----:B------:R-:W-:Y:S01]  /*53d0*/  PLOP3.LUT P0, PT, PT, PT, UP0, 0x80, 0x8 ;  /* 0x000000000008781c */ /* 0x000fe20003f0f008 */
[----:B------:R-:W-:Y:S01]  /*53e0*/  @!UPT UIADD3 URZ, UPT, UPT, URZ, URZ, URZ ;  /* 0x000000fffffff290 */ /* 0x000fe2000fffe0ff */
[----:B------:R-:W-:Y:S11]  /*53f0*/  BRA.U !UP1, `(.L_x_88) ;  /* 0x0000000109387547 */ /* 0x000ff6000b800000 */
[----:B------:R-:W-:Y:S01]  /*5400*/  UISETP.NE.U32.AND UP0, UPT, UR38, URZ, UPT ;  /* 0x000000ff2600728c */ /* 0x000fe2000bf05070 */
[----:B------:R-:W-:Y:S02]  /*5410*/  HFMA2 R0, -RZ, RZ, 0, 5.9604644775390625e-08 ;  /* 0x00000001ff007431 */ /* 0x000fe400000001ff */
[----:B------:R-:W-:Y:S01]  /*5420*/  IMAD.MOV.U32 R96, RZ, RZ, 0x1 ;  /* 0x00000001ff607424 */ /* 0x000fe200078e00ff */
[----:B------:R-:W-:Y:S06]  /*5430*/  UISETP.NE.AND.EX UP0, UPT, UR39, URZ, UPT, UP0 ;  /* 0x000000ff2700728c */ /* 0x000fec000bf05300 */
[----:B------:R-:W-:Y:S05]  /*5440*/  PLOP3.LUT P3, PT, PT, PT, UP0, 0x80, 0x8 ;  /* 0x000000000008781c */ /* 0x000fea0003f6f008 */
[----:B------:R-:W1:Y:S01]  /*5450*/  @UP0 LDCU.64 UR6, c[0x0][0x888] ;  /* 0x00011100ff0607ac */ /* 0x000e620008000a00 */
[----:B------:R-:W-:Y:S07]  /*5460*/  @UP0 UIMAD UR4, UR36, UR44, URZ ;  /* 0x0000002c240402a4 */ /* 0x000fee000f8e02ff */
[----:B------:R-:W-:Y:S01]  /*5470*/  @!P3 PRMT R96, R0, 0x7610, R96 ;  /* 0x000076100060b816 */ /* 0x000fe20000000060 */
[----:B-1----:R-:W-:Y:S03]  /*5480*/  @UP0 UIMAD.WIDE UR6, UR4, 0x4, UR6 ;  /* 0x00000004040608a5 */ /* 0x002fe6000f8e0206 */
[----:B------:R-:W1:Y:S03]  /*5490*/  @!UP0 LDCU UR4, c[0x0][0x880] ;  /* 0x00011000ff0487ac */ /* 0x000e660008000800 */
[----:B------:R-:W-:Y:S01]  /*54a0*/  IMAD.U32 R2, RZ, RZ, UR6 ;  /* 0x00000006ff027e24 */ /* 0x000fe2000f8e00ff */
[----:B------:R-:W-:Y:S05]  /*54b0*/  MOV R3, UR7 ;  /* 0x0000000700037c02 */ /* 0x000fea0008000f00 */
[----:B-----5:R2:W5:Y:S02]  /*54c0*/  @P3 LDG.E R49, desc[UR46][R2.64] ;  /* 0x0000002e02313981 */ /* 0x020564000c1e1900 */
[----:B-12---:R-:W-:Y:S02]  /*54d0*/  @!P3 IMAD.U32 R49, RZ, RZ, UR4 ;  /* 0x00000004ff31be24 */ /* 0x006fe4000f8e00ff */
.L_x_88:
[----:B------:R-:W-:Y:S05]  /*54e0*/  @!P4 BRA `(.L_x_89) ;  /* 0x000000000020c947 */ /* 0x000fea0003800000 */
[----:B------:R-:W-:Y:S04]  /*54f0*/  ISETP.NE.U32.AND P3, PT, R88, RZ, PT ;  /* 0x000000ff5800720c */ /* 0x000fe80003f65070 */
[----:B------:R-:W-:Y:S11]  /*5500*/  ISETP.NE.AND.EX P3, PT, R89, RZ, PT, P3 ;  /* 0x000000ff5900720c */ /* 0x000ff60003f65330 */
[----:B------:R-:W-:Y:S02]  /*5510*/  @!UPT UIADD3 URZ, UPT, UPT, URZ, URZ, URZ ;  /* 0x000000fffffff290 */ /* 0x000fe4000fffe0ff */
[----:B------:R-:W1:Y:S01]  /*5520*/  @P3 LDC.64 R2, c[0x0][0x8a8] ;  /* 0x00022a00ff023b82 */ /* 0x000e620000000a00 */
[----:B------:R-:W-:Y:S04]  /*5530*/  @P3 IMAD R0, R90, UR36, RZ ;  /* 0x000000245a003c24 */ /* 0x000fe8000f8e02ff */
[----:B-1----:R-:W-:Y:S05]  /*5540*/  @P3 IMAD.WIDE R2, R0, 0x4, R2 ;  /* 0x0000000400023825 */ /* 0x002fea00078e0202 */
[----:B-----5:R1:W5:Y:S02]  /*5550*/  @P3 LDG.E R47, desc[UR46][R2.64] ;  /* 0x0000002e022f3981 */ /* 0x020364000c1e1900 */
[----:B-1----:R-:W2:Y:S02]  /*5560*/  @!P3 LDC R47, c[0x0][0x8a0] ;  /* 0x00022800ff2fbb82 */ /* 0x002ea40000000800 */
.L_x_89:
[----:B-----5:R-:W-:Y:S01]  /*5570*/  FSETP.NEU.AND P4, PT, R49, RZ, PT ;  /* 0x000000ff3100720b */ /* 0x020fe20003f8d000 */
[----:B------:R-:W-:Y:S01]  /*5580*/  BSSY B1, `(.L_x_90) ;  /* 0x0000042000017945 */ /* 0x000fe20003800000 */
[----:B------:R-:W-:Y:S01]  /*5590*/  SEL R5, RZ, 0xffffffff, P2 ;  /* 0xffffffffff057807 */ /* 0x000fe20001000000 */
[----:B------:R-:W-:Y:S01]  /*55a0*/  IMAD.MOV.U32 R115, RZ, RZ, 0x1 ;  /* 0x00000001ff737424 */ /* 0x000fe200078e00ff */
[----:B------:R-:W-:Y:S02]  /*55b0*/  LOP3.LUT P3, RZ, R96, 0xff, RZ, 0xc0, !PT ;  /* 0x000000ff60ff7812 */ /* 0x000fe4000786c0ff */
[----:B------:R-:W-:Y:S02]  /*55c0*/  CS2R R86, SRZ ;  /* 0x0000000000567805 */ /* 0x000fe4000001ff00 */
[----:B------:R-:W-:Y:S02]  /*55d0*/  @P1 SEL R0, RZ, 0xffffffff, P4 ;  /* 0xffffffffff001807 */ /* 0x000fe40002000000 */
[----:B------:R-:W-:Y:S02]  /*55e0*/  CS2R R84, SRZ ;  /* 0x0000000000547805 */ /* 0x000fe4000001ff00 */
[----:B------:R-:W-:Y:S02]  /*55f0*/  LEA R2, R105, UR49, 0x3 ;  /* 0x0000003169027c11 */ /* 0x000fe4000f8e18ff */
[----:B------:R-:W-:Y:S02]  /*5600*/  CS2R R82, SRZ ;  /* 0x0000000000527805 */ /* 0x000fe4000001ff00 */
[----:B------:R-:W-:Y:S02]  /*5610*/  @P0 SEL R0, R5, R0, !P3 ;  /* 0x0000000005000207 */ /* 0x000fe40005800000 */
[----:B------:R-:W-:Y:S02]  /*5620*/  CS2R R80, SRZ ;  /* 0x0000000000507805 */ /* 0x000fe4000001ff00 */
[----:B------:R-:W-:Y:S02]  /*5630*/  LEA R113, R45, UR49, 0x3 ;  /* 0x000000312d717c11 */ /* 0x000fe4000f8e18ff */
[----:B------:R-:W-:Y:S02]  /*5640*/  @P1 LOP3.LUT R0, R0, 0x1, RZ, 0xc0, !PT ;  /* 0x0000000100001812 */ /* 0x000fe400078ec0ff */
[----:B------:R-:W-:Y:S02]  /*5650*/  SHF.L.U32 R3, R107, 0x1f, RZ ;  /* 0x0000001f6b037819 */ /* 0x000fe400000006ff */
[----:B------:R-:W-:Y:S02]  /*5660*/  ISETP.NE.U32.OR P6, PT, R0, 0x1, !P1 ;  /* 0x000000010000780c */ /* 0x000fe40004fc5470 */
[----:B------:R-:W-:Y:S02]  /*5670*/  PLOP3.LUT P2, PT, PT, PT, UP1, 0x80, 0x8 ;  /* 0x000000000008781c */ /* 0x000fe40003f4f018 */
[----:B------:R-:W-:Y:S02]  /*5680*/  LEA.HI R48, R45, R45, RZ, 0x1 ;  /* 0x0000002d2d307211 */ /* 0x000fe400078f08ff */
[----:B------:R-:W-:Y:S02]  /*5690*/  SEL R4, RZ, 0xffffffff, P4 ;  /* 0xffffffffff047807 */ /* 0x000fe40002000000 */
[----:B------:R-:W-:Y:S05]  /*56a0*/  P2R R118, PR, RZ, 0x40 ;  /* 0x00000040ff767803 */ /* 0x000fea0000000000 */
[----:B------:R-:W-:Y:S02]  /*56b0*/  @P6 SHF.L.U32 R0, R104, 0x1f, RZ ;  /* 0x0000001f68006819 */ /* 0x000fe400000006ff */
[----:B------:R-:W-:Y:S02]  /*56c0*/  @P2 SEL R4, R5, R4, !P3 ;  /* 0x0000000405042207 */ /* 0x000fe40005800000 */
[----:B------:R1:W3:Y:S02]  /*56d0*/  @P6 SYNCS.PHASECHK.TRANS64.TRYWAIT P1, [R2+URZ+0x40], R0 ;  /* 0x00004000020065a7 */ /* 0x0002e400080211ff */
[----:B------:R-:W-:Y:S04]  /*56e0*/  LOP3.LUT R4, R4, 0x1, RZ, 0xc0, !PT ;  /* 0x0000000104047812 */ /* 0x000fe800078ec0ff */
[----:B------:R-:W-:Y:S04]  /*56f0*/  ISETP.NE.U32.AND P5, PT, R4, 0x1, PT ;  /* 0x000000010400780c */ /* 0x000fe80003fa5070 */
[----:B------:R-:W-:Y:S01]  /*5700*/  P2R R116, PR, RZ, 0x20 ;  /* 0x00000020ff747803 */ /* 0x000fe20000000000 */
[----:B------:R4:W2:Y:S01]  /*5710*/  SYNCS.PHASECHK.TRANS64.TRYWAIT P0, [R113+URZ+0xb0], R3 ;  /* 0x0000b003710075a7 */ /* 0x0008a200080011ff */
[C---:B-1----:R-:W-:Y:S01]  /*5720*/  IMAD.SHL.U32 R0, R48.reuse, 0x80, RZ ;  /* 0x0000008030007824 */ /* 0x042fe200078e00ff */
[----:B------:R-:W-:Y:S04]  /*5730*/  LOP3.LUT R48, R48, 0xffe, RZ, 0xc0, !PT ;  /* 0x00000ffe30307812 */ /* 0x000fe800078ec0ff */
[----:B------:R-:W-:Y:S01]  /*5740*/  LOP3.LUT R0, R0, 0xffffff00, RZ, 0xc0, !PT ;  /* 0xffffff0000007812 */ /* 0x000fe200078ec0ff */
[----:B------:R-:W-:Y:S04]  /*5750*/  IMAD.IADD R48, R45, 0x1, -R48 ;  /* 0x000000012d307824 */ /* 0x000fe800078e0a30 */
[----:B------:R-:W-:Y:S04]  /*5760*/  IMAD.IADD R0, R46, 0x1, R0 ;  /* 0x000000012e007824 */ /* 0x000fe800078e0200 */
[----:B------:R-:W-:Y:S01]  /*5770*/  IMAD R48, R48, 0x100000, R0 ;  /* 0x0010000030307824 */ /* 0x000fe200078e0200 */
[----:B---3--:R-:W-:Y:S01]  /*5780*/  @P6 SEL R115, RZ, 0x1, !P1 ;  /* 0x00000001ff736807 */ /* 0x008fe20004800000 */
[----:B----4-:R-:W-:Y:S06]  /*5790*/  @!P6 BRA `(.L_x_91) ;  /* 0x000000000080e947 */ /* 0x010fec0003800000 */
[----:B------:R-:W-:Y:S01]  /*57a0*/  @P5 IMAD R5, R105, 0x1000, R100 ;  /* 0x0000100069055824 */ /* 0x000fe200078e0264 */
[----:B------:R-:W-:Y:S01]  /*57b0*/  ISETP.NE.AND P1, PT, R115, RZ, PT ;  /* 0x000000ff7300720c */ /* 0x000fe20003f25270 */
[----:B------:R-:W-:Y:S01]  /*57c0*/  BSSY B0, `(.L_x_92) ;  /* 0x000000b000007945 */ /* 0x000fe20003800000 */
[----:B------:R-:W-:Y:S01]  /*57d0*/  CS2R R82, SRZ ;  /* 0x0000000000527805 */ /* 0x000fe2000001ff00 */
[----:B------:R-:W-:Y:S01]  /*57e0*/  @P5 VIADD R4, R5, UR49 ;  /* 0x0000003105045c36 */ /* 0x000fe20008000000 */
[----:B------:R-:W-:Y:S02]  /*57f0*/  CS2R R80, SRZ ;  /* 0x0000000000507805 */ /* 0x000fe4000001ff00 */
[----:B------:R-:W-:Y:S02]  /*5800*/  CS2R R86, SRZ ;  /* 0x0000000000567805 */ /* 0x000fe4000001ff00 */
[----:B------:R-:W-:Y:S01]  /*5810*/  CS2R R84, SRZ ;  /* 0x0000000000547805 */ /* 0x000fe2000001ff00 */
[----:B------:R-:W-:Y:S04]  /*5820*/  @P5 IMAD R4, R108, -0x10, R4 ;  /* 0xfffffff06c045824 */ /* 0x000fe800078e0204 */
[----:B------:R-:W-:Y:S05]  /*5830*/  @P1 BRA `(.L_x_93) ;  /* 0x00000000000c1947 */ /* 0x000fea0003800000 */
[----:B------:R-:W-:Y:S04]  /*5840*/  SHF.L.U32 R0, R104, 0x1f, RZ ;  /* 0x0000001f68007819 */ /* 0x000fe800000006ff */
[----:B------:R-:W1:Y:S02]  /*5850*/  SYNCS.PHASECHK.TRANS64.TRYWAIT P1, [R2+URZ+0x40], R0 ;  /* 0x00004000020075a7 */ /* 0x000e6400080211ff */
[----:B-1----:R-:W-:Y:S05]  /*5860*/  @!P1 BRA `(.L_x_94) ;  /* 0x0000004000109947 */ /* 0x002fea0003800000 */
.L_x_93:
[----:B------:R-:W-:Y:S05]  /*5870*/  BSYNC B0 ;  /* 0x0000000000007941 */ /* 0x000fea0003800000 */
.L_x_92:
[----:B------:R-:W-:Y:S01]  /*5880*/  ISETP.NE.AND P1, PT, R116, RZ, PT ;  /* 0x000000ff7400720c */ /* 0x000fe20003f25270 */
[----:B-1----:R-:W-:Y:S02]  /*5890*/  VIADD R2, R2, 0x60 ;  /* 0x0000006002027836 */ /* 0x002fe40000000000 */
[----:B------:R-:W-:Y:S02]  /*58a0*/  IMAD.U32 R0, RZ, RZ, UR37 ;  /* 0x00000025ff007e24 */ /* 0x000fe4000f8e00ff */
[----:B------:R-:W-:Y:S03]  /*58b0*/  VIADD R105, R105, 0x1 ;  /* 0x0000000169697836 */ /* 0x000fe60000000000 */
[----:B------:R-:W-:Y:S05]  /*58c0*/  PRMT R0, R0, 0x654, R2 ;  /* 0x0000065400007816 */ /* 0x000fea0000000002 */
[----:B------:R1:W3:Y:S04]  /*58d0*/  @P1 LDS.128 R80, [R5+UR49+0x200] ;  /* 0x0002003105501984 */ /* 0x0002e80008000c00 */
[----:B------:R1:W4:Y:S01]  /*58e0*/  @P1 LDS.128 R84, [R4+0x210] ;  /* 0x0002100004541984 */ /* 0x0003220000000c00 */
[C---:B------:R-:W-:Y:S01]  /*58f0*/  ISETP.NE.AND P1, PT, R105.reuse, 0x4, PT ;  /* 0x000000046900780c */ /* 0x040fe20003f25270 */
[----:B------:R-:W-:Y:S01]  /*5900*/  @!PT LDS RZ, [RZ] ;  /* 0x00000000fffff984 */ /* 0x000fe20000000800 */
[----:B------:R-:W-:Y:S01]  /*5910*/  @!PT LDS RZ, [RZ] ;  /* 0x00000000fffff984 */ /* 0x000fe20000000800 */
[----:B------:R-:W-:Y:S01]  /*5920*/  @!PT LDS RZ, [RZ] ;  /* 0x00000000fffff984 */ /* 0x000fe20000000800 */
[----:B------:R-:W-:Y:S01]  /*5930*/  @!PT LDS RZ, [RZ] ;  /* 0x00000000fffff984 */ /* 0x000fe20000000800 */
[----:B------:R5:W-:Y:S06]  /*5940*/  MEMBAR.ALL.CTA ;  /* 0x0000000000007992 */ /* 0x000bec0000008000 */
[----:B-----5:R-:W5:Y:S01]  /*5950*/  FENCE.VIEW.ASYNC.S ;  /* 0x00000000000073c6 */ /* 0x020f620000000000 */
[----:B------:R-:W-:Y:S01]  /*5960*/  SEL R105, R105, RZ, P1 ;  /* 0x000000ff69697207 */ /* 0x000fe20000800000 */
[----:B-----5:R5:W-:Y:S02]  /*5970*/  SYNCS.ARRIVE.TRANS64.RED.A1T0 RZ, [R0+URZ], RZ ;  /* 0x000000ff00ff79a7 */ /* 0x020be400081004ff */
[----:B-----5:R-:W-:Y:S04]  /*5980*/  SEL R0, RZ, 0x1, P1 ;  /* 0x00000001ff007807 */ /* 0x020fe80000800000 */
[----:B-1-3--:R-:W-:Y:S02]  /*5990*/  LOP3.LUT R104, R104, R0, RZ, 0x3c, !PT ;  /* 0x0000000068687212 */ /* 0x00afe400078e3cff */
.L_x_91:
[----:B------:R-:W-:Y:S05]  /*59a0*/  BSYNC B1 ;  /* 0x0000000000017941 */ /* 0x000fea0003800000 */
.L_x_90:
[----:B------:R-:W-:Y:S04]  /*59b0*/  SHF.R.U32.HI R0, RZ, 0x15, R48 ;  /* 0x00000015ff007819 */ /* 0x000fe80000011630 */
[----:B------:R-:W-:Y:S01]  /*59c0*/  LOP3.LUT P1, RZ, R0, 0x3, R101, 0x48, !PT ;  /* 0x0000000300ff7812 */ /* 0x000fe20007824865 */
[----:B------:R-:W-:Y:S01]  /*59d0*/  @!UPT UIADD3 URZ, UPT, UPT, URZ, URZ, URZ ;  /* 0x000000fffffff290 */ /* 0x000fe2000fffe0ff */
[----:B--2---:R-:W-:Y:S11]  /*59e0*/  @P0 BRA `(.L_x_95) ;  /* 0x0000000000080947 */ /* 0x004ff60003800000 */
[----:B------:R-:W1:Y:S02]  /*59f0*/  SYNCS.PHASECHK.TRANS64.TRYWAIT P0, [R113+URZ+0xb0], R3 ;  /* 0x0000b003710075a7 */ /* 0x000e6400080011ff */
[----:B-1----:R-:W-:Y:S05]  /*5a00*/  @!P0 BRA `(.L_x_96) ;  /* 0x0000003c00bc8947 */ /* 0x002fea0003800000 */
.L_x_95:
[----:B------:R-:W-:Y:S05]  /*5a10*/  @!P1 BRA `(.L_x_97) ;  /* 0x0000000000409947 */ /* 0x000fea0003800000 */
[----:B------:R-:W2:Y:S01]  /*5a20*/  LDCU.64 UR8, c[0x4][0x78] ;  /* 0x01000f00ff0877ac */ /* 0x000ea20008000a00 */
[----:B-1----:R-:W-:Y:S01]  /*5a30*/  MOV R3, 0x0 ;  /* 0x0000000000037802 */ /* 0x002fe20000000f00 */
[----:B------:R-:W-:Y:S02]  /*5a40*/  HFMA2 R12, -RZ, RZ, 0, 5.9604644775390625e-08 ;  /* 0x00000001ff0c7431 */ /* 0x000fe400000001ff */
[----:B------:R-:W-:Y:S02]  /*5a50*/  IMAD.MOV.U32 R8, RZ, RZ, 0x192 ;  /* 0x00000192ff087424 */ /* 0x000fe400078e00ff */
[----:B------:R-:W-:Y:S01]  /*5a60*/  IMAD.MOV.U32 R13, RZ, RZ, RZ ;  /* 0x000000ffff0d7224 */ /* 0x000fe200078e00ff */
[----:B------:R-:W1:Y:S01]  /*5a70*/  LDCU.64 UR6, c[0x4][0x80] ;  /* 0x01001000ff0677ac */ /* 0x000e620008000a00 */
[----:B------:R-:W3:Y:S01]  /*5a80*/  LDC.64 R2, c[0x4][R3] ;  /* 0x0100000003027b82 */ /* 0x000ee20000000a00 */
[----:B------:R-:W5:Y:S01]  /*5a90*/  LDCU.64 UR4, c[0x4][0x18] ;  /* 0x01000300ff0477ac */ /* 0x000f620008000a00 */
[----:B--2---:R-:W-:Y:S01]  /*5aa0*/  MOV R5, UR9 ;  /* 0x0000000900057c02 */ /* 0x004fe20008000f00 */
[----:B------:R-:W-:Y:S01]  /*5ab0*/  IMAD.U32 R4, RZ, RZ, UR8 ;  /* 0x00000008ff047e24 */ /* 0x000fe2000f8e00ff */
[----:B-1----:R-:W-:Y:S01]  /*5ac0*/  MOV R7, UR7 ;  /* 0x0000000700077c02 */ /* 0x002fe20008000f00 */
[----:B------:R-:W-:Y:S01]  /*5ad0*/  IMAD.U32 R6, RZ, RZ, UR6 ;  /* 0x00000006ff067e24 */ /* 0x000fe2000f8e00ff */
[----:B-----5:R-:W-:Y:S01]  /*5ae0*/  MOV R11, UR5 ;  /* 0x00000005000b7c02 */ /* 0x020fe20008000f00 */
[----:B------:R-:W-:Y:S02]  /*5af0*/  IMAD.U32 R10, RZ, RZ, UR4 ;  /* 0x00000004ff0a7e24 */ /* 0x000fe4000f8e00ff */
[----:B------:R-:W-:Y:S07]  /*5b00*/  LEPC R20, `(.L_x_97) ;  /* 0x000000001014794e */ /* 0x000fee0000000000 */
[----:B---34-:R-:W-:Y:S05]  /*5b10*/  CALL.ABS.NOINC R2 ;  /* 0x0000000002007343 */ /* 0x018fea0003c00000 */
.L_x_97:
[----:B------:R-:W-:Y:S01]  /*5b20*/  F2FP.F16.E5M2.UNPACK_B R4, R81 ;  /* 0x00000051ff04723e */ /* 0x000fe200020004ff */
[----:B------:R-:W-:Y:S05]  /*5b30*/  WARPSYNC.ALL ;  /* 0x0000000000007948 */ /* 0x000fea0003800000 */
[----:B------:R-:W-:Y:S01]  /*5b40*/  R2UR UR4, R48 ;  /* 0x00000000300472ca */ /* 0x000fe200000e0000 */
[--C-:B------:R-:W-:Y:S01]  /*5b50*/  HADD2.F32 R53, -RZ, R4.reuse.H0_H0 ;  /* 0x20000004ff357230 */ /* 0x100fe20000004100 */
[-C--:B-1----:R-:W-:Y:S01]  /*5b60*/  F2FP.F16.E5M2.UNPACK_B R3, R80.reuse ;  /* 0x00000050ff03723e */ /* 0x082fe200020004ff */
[----:B------:R-:W-:Y:S01]  /*5b70*/  HADD2.F32 R54, -RZ, R4.H1_H1 ;  /* 0x30000004ff367230 */ /* 0x000fe20000004100 */
[----:B------:R-:W-:Y:S01]  /*5b80*/  F2FP.F16.E5M2.UNPACK_B R0, R80.H1 ;  /* 0x00000050ff00723e */ /* 0x000fe200030004ff */
[----:B------:R-:W-:Y:S01]  /*5b90*/  BSSY.RECONVERGENT B0, `(.L_x_98) ;  /* 0x0000099000007945 */ /* 0x000fe20003800200 */
[----:B------:R-:W-:Y:S01]  /*5ba0*/  F2FP.F16.E5M2.UNPACK_B R64, R83.H1 ;  /* 0x00000053ff40723e */ /* 0x000fe200030004ff */
[--C-:B------:R-:W-:Y:S01]  /*5bb0*/  HADD2.F32 R2, -RZ, R3.reuse.H0_H0 ;  /* 0x20000003ff027230 */ /* 0x100fe20000004100 */
[----:B----4-:R-:W-:Y:S01]  /*5bc0*/  F2FP.F16.E5M2.UNPACK_B R74, R86 ;  /* 0x00000056ff4a723e */ /* 0x010fe200020004ff */
[----:B------:R-:W-:Y:S01]  /*5bd0*/  HADD2.F32 R50, -RZ, R3.H1_H1 ;  /* 0x30000003ff327230 */ /* 0x000fe20000004100 */
[----:B------:R-:W-:Y:S01]  /*5be0*/  F2FP.F16.E5M2.UNPACK_B R3, R81.H1 ;  /* 0x00000051ff03723e */ /* 0x000fe200030004ff */
[--C-:B------:R-:W-:Y:S01]  /*5bf0*/  HADD2.F32 R51, -RZ, R0.reuse.H0_H0 ;  /* 0x20000000ff337230 */ /* 0x100fe20000004100 */
[----:B------:R-:W-:Y:S01]  /*5c00*/  IADD3 R114, PT, PT, R100, UR49, RZ ;  /* 0x0000003164727c10 */ /* 0x000fe2000fffe0ff */
[----:B------:R-:W-:Y:S01]  /*5c10*/  HADD2.F32 R52, -RZ, R0.H1_H1 ;  /* 0x30000000ff347230 */ /* 0x000fe20000004100 */
[----:B------:R-:W-:Y:S01]  /*5c20*/  LDTM.16dp32bit_t0_t15.x32 R4, tmem[UR4] ;  /* 0x00000004000479ee */ /* 0x000fe20008a80000 */
[----:B------:R-:W1:Y:S01]  /*5c30*/  LDTM.16dp32bit_t16_t31.x32 R4, tmem[UR4+0x20] ;  /* 0x00002004000479ee */ /* 0x000e620008aa0000 */
[-C--:B------:R-:W-:Y:S01]  /*5c40*/  F2FP.F16.E5M2.UNPACK_B R0, R82.reuse ;  /* 0x00000052ff00723e */ /* 0x080fe200020004ff */
[--C-:B------:R-:W-:Y:S01]  /*5c50*/  HADD2.F32 R55, -RZ, R3.reuse.H0_H0 ;  /* 0x20000003ff377230 */ /* 0x100fe20000004100 */
[----:B------:R-:W-:Y:S01]  /*5c60*/  SHF.L.U32 R117, R102, 0x4, RZ ;  /* 0x0000000466757819 */ /* 0x000fe200000006ff */
[----:B------:R-:W-:Y:S01]  /*5c70*/  HADD2.F32 R56, -RZ, R3.H1_H1 ;  /* 0x30000003ff387230 */ /* 0x000fe20000004100 */
[----:B------:R-:W-:Y:S01]  /*5c80*/  F2FP.F16.E5M2.UNPACK_B R3, R82.H1 ;  /* 0x00000052ff03723e */ /* 0x000fe200030004ff */
[--C-:B------:R-:W-:Y:S01]  /*5c90*/  HADD2.F32 R57, -RZ, R0.reuse.H0_H0 ;  /* 0x20000000ff397230 */ /* 0x100fe20000004100 */
[----:B------:R-:W-:Y:S01]  /*5ca0*/  IADD3 R114, PT, PT, R114, R117, RZ ;  /* 0x0000007572727210 */ /* 0x000fe20007ffe0ff */
[----:B------:R-:W-:Y:S01]  /*5cb0*/  HADD2.F32 R58, -RZ, R0.H1_H1 ;  /* 0x30000000ff3a7230 */ /* 0x000fe20000004100 */
[----:B------:R-:W-:Y:S01]  /*5cc0*/  F2FP.F16.E5M2.UNPACK_B R0, R83 ;  /* 0x00000053ff00723e */ /* 0x000fe200020004ff */
[--C-:B------:R-:W-:Y:S01]  /*5cd0*/  HADD2.F32 R59, -RZ, R3.reuse.H0_H0 ;  /* 0x20000003ff3b7230 */ /* 0x100fe20000004100 */
[----:B------:R-:W-:Y:S01]  /*5ce0*/  ISETP.NE.AND P0, PT, R110, RZ, PT ;  /* 0x000000ff6e00720c */ /* 0x000fe20003f05270 */
[----:B------:R-:W-:Y:S01]  /*5cf0*/  HADD2.F32 R60, -RZ, R3.H1_H1 ;  /* 0x30000003ff3c7230 */ /* 0x000fe20000004100 */
[-C--:B------:R-:W-:Y:S01]  /*5d00*/  F2FP.F16.E5M2.UNPACK_B R3, R84.reuse ;  /* 0x00000054ff03723e */ /* 0x080fe200020004ff */
[--C-:B------:R-:W-:Y:S01]  /*5d10*/  HADD2.F32 R61, -RZ, R0.reuse.H0_H0 ;  /* 0x20000000ff3d7230 */ /* 0x100fe20000004100 */
[----:B------:R-:W-:Y:S01]  /*5d20*/  ISETP.NE.AND P6, PT, R118, RZ, PT ;  /* 0x000000ff7600720c */ /* 0x000fe20003fc5270 */
[----:B------:R-:W-:Y:S01]  /*5d30*/  HADD2.F32 R62, -RZ, R0.H1_H1 ;  /* 0x30000000ff3e7230 */ /* 0x000fe20000004100 */
[----:B------:R-:W-:Y:S01]  /*5d40*/  F2FP.F16.E5M2.UNPACK_B R0, R84.H1 ;  /* 0x00000054ff00723e */ /* 0x000fe200030004ff */
[--C-:B------:R-:W-:Y:S02]  /*5d50*/  HADD2.F32 R65, -RZ, R3.reuse.H0_H0 ;  /* 0x20000003ff417230 */ /* 0x100fe40000004100 */
[----:B------:R-:W-:Y:S01]  /*5d60*/  HADD2.F32 R66, -RZ, R3.H1_H1 ;  /* 0x30000003ff427230 */ /* 0x000fe20000004100 */
[-C--:B------:R-:W-:Y:S01]  /*5d70*/  F2FP.F16.E5M2.UNPACK_B R3, R85.reuse ;  /* 0x00000055ff03723e */ /* 0x080fe200020004ff */
[--C-:B------:R-:W-:Y:S02]  /*5d80*/  HADD2.F32 R67, -RZ, R0.reuse.H0_H0 ;  /* 0x20000000ff437230 */ /* 0x100fe40000004100 */
[----:B------:R-:W-:Y:S01]  /*5d90*/  HADD2.F32 R68, -RZ, R0.H1_H1 ;  /* 0x30000000ff447230 */ /* 0x000fe20000004100 */
[----:B------:R-:W-:Y:S01]  /*5da0*/  F2FP.F16.E5M2.UNPACK_B R0, R85.H1 ;  /* 0x00000055ff00723e */ /* 0x000fe200030004ff */
[--C-:B------:R-:W-:Y:S02]  /*5db0*/  HADD2.F32 R69, -RZ, R3.reuse.H0_H0 ;  /* 0x20000003ff457230 */ /* 0x100fe40000004100 */
[C---:B-1----:R-:W-:Y:S01]  /*5dc0*/  FMUL R7, R47.reuse, R7 ;  /* 0x000000072f077220 */ /* 0x042fe20000400000 */
[----:B------:R-:W-:Y:S01]  /*5dd0*/  HADD2.F32 R70, -RZ, R3.H1_H1 ;  /* 0x30000003ff467230 */ /* 0x000fe20000004100 */
[----:B------:R-:W-:Y:S01]  /*5de0*/  F2FP.F16.E5M2.UNPACK_B R3, R86.H1 ;  /* 0x00000056ff03723e */ /* 0x000fe200030004ff */
[--C-:B------:R-:W-:Y:S02]  /*5df0*/  HADD2.F32 R71, -RZ, R0.reuse.H0_H0 ;  /* 0x20000000ff477230 */ /* 0x100fe40000004100 */
[----:B------:R-:W-:Y:S02]  /*5e00*/  HADD2.F32 R72, -RZ, R0.H1_H1 ;  /* 0x30000000ff487230 */ /* 0x000fe40000004100 */
[----:B------:R-:W-:Y:S01]  /*5e10*/  FMUL R0, R47, R4 ;  /* 0x000000042f007220 */ /* 0x000fe20000400000 */
[--C-:B------:R-:W-:Y:S01]  /*5e20*/  HADD2.F32 R73, -RZ, R74.reuse.H0_H0 ;  /* 0x2000004aff497230 */ /* 0x100fe20000004100 */
[----:B------:R-:W-:Y:S01]  /*5e30*/  F2FP.F16.E5M2.UNPACK_B R4, R87 ;  /* 0x00000057ff04723e */ /* 0x000fe200020004ff */
[----:B------:R-:W-:Y:S02]  /*5e40*/  HADD2.F32 R74, -RZ, R74.H1_H1 ;  /* 0x3000004aff4a7230 */ /* 0x000fe40000004100 */
[----:B------:R-:W-:Y:S01]  /*5e50*/  FFMA R0, R49, R2, R0 ;  /* 0x0000000231007223 */ /* 0x000fe20000000000 */
[----:B------:R-:W-:Y:S01]  /*5e60*/  FMUL R2, R47, R5 ;  /* 0x000000052f027220 */ /* 0x000fe20000400000 */
[--C-:B------:R-:W-:Y:S01]  /*5e70*/  HADD2.F32 R75, -RZ, R3.reuse.H0_H0 ;  /* 0x20000003ff4b7230 */ /* 0x100fe20000004100 */
[----:B------:R-:W-:Y:S01]  /*5e80*/  F2FP.F16.E5M2.UNPACK_B R5, R87.H1 ;  /* 0x00000057ff05723e */ /* 0x000fe200030004ff */
[----:B------:R-:W-:Y:S02]  /*5e90*/  HADD2.F32 R76, -RZ, R3.H1_H1 ;  /* 0x30000003ff4c7230 */ /* 0x000fe40000004100 */
[----:B------:R-:W-:Y:S01]  /*5ea0*/  FFMA R2, R49, R50, R2 ;  /* 0x0000003231027223 */ /* 0x000fe20000000002 */
[--C-:B------:R-:W-:Y:S02]  /*5eb0*/  HADD2.F32 R50, -RZ, R4.reuse.H0_H0 ;  /* 0x20000004ff327230 */ /* 0x100fe40000004100 */
[C---:B------:R-:W-:Y:S01]  /*5ec0*/  FMUL R3, R47.reuse, R6 ;  /* 0x000000062f037220 */ /* 0x040fe20000400000 */
[--C-:B------:R-:W-:Y:S02]  /*5ed0*/  HADD2.F32 R77, -RZ, R5.reuse.H1_H1 ;  /* 0x30000005ff4d7230 */ /* 0x100fe40000004100 */
[C---:B------:R-:W-:Y:S01]  /*5ee0*/  FMUL R6, R47.reuse, R11 ;  /* 0x0000000b2f067220 */ /* 0x040fe20000400000 */
[----:B------:R-:W-:Y:S01]  /*5ef0*/  FMUL R11, R47, R16 ;  /* 0x000000102f0b7220 */ /* 0x000fe20000400000 */
[C---:B------:R-:W-:Y:S01]  /*5f00*/  FFMA R3, R49.reuse, R51, R3 ;  /* 0x0000003331037223 */ /* 0x040fe20000000003 */
[----:B------:R-:W-:Y:S01]  /*5f10*/  FFMA R7, R49, R52, R7 ;  /* 0x0000003431077223 */ /* 0x000fe20000000007 */
[----:B------:R-:W-:Y:S02]  /*5f20*/  HADD2.F32 R51, -RZ, R4.H1_H1 ;  /* 0x30000004ff337230 */ /* 0x000fe40000004100 */
[C---:B------:R-:W-:Y:S01]  /*5f30*/  FMUL R4, R47.reuse, R9 ;  /* 0x000000092f047220 */ /* 0x040fe20000400000 */
[----:B------:R-:W-:Y:S02]  /*5f40*/  HADD2.F32 R52, -RZ, R5.H0_H0 ;  /* 0x20000005ff347230 */ /* 0x000fe40000004100 */
[----:B------:R-:W-:Y:S01]  /*5f50*/  FMUL R16, R47, R21 ;  /* 0x000000152f107220 */ /* 0x000fe20000400000 */
[----:B------:R-:W-:Y:S01]  /*5f60*/  F2FP.SATFINITE.E5M2.F32.PACK_AB_MERGE_C R78, R7, R3, RZ ;  /* 0x00000003074e723e */ /* 0x000fe200048060ff */
[C---:B------:R-:W-:Y:S01]  /*5f70*/  FMUL R3, R47.reuse, R8 ;  /* 0x000000082f037220 */ /* 0x040fe20000400000 */
[C---:B------:R-:W-:Y:S01]  /*5f80*/  FMUL R7, R47.reuse, R12 ;  /* 0x0000000c2f077220 */ /* 0x040fe20000400000 */
[C---:B------:R-:W-:Y:S01]  /*5f90*/  FMUL R8, R47.reuse, R13 ;  /* 0x0000000d2f087220 */ /* 0x040fe20000400000 */
[----:B------:R-:W-:Y:S01]  /*5fa0*/  FMUL R12, R47, R17 ;  /* 0x000000112f0c7220 */ /* 0x000fe20000400000 */
[C---:B------:R-:W-:Y:S01]  /*5fb0*/  FFMA R3, R49.reuse, R53, R3 ;  /* 0x0000003531037223 */ /* 0x040fe20000000003 */
[----:B------:R-:W-:Y:S01]  /*5fc0*/  FFMA R4, R49, R54, R4 ;  /* 0x0000003631047223 */ /* 0x000fe20000000004 */
[C---:B------:R-:W-:Y:S01]  /*5fd0*/  FMUL R5, R47.reuse, R10 ;  /* 0x0000000a2f057220 */ /* 0x040fe20000400000 */
[C---:B------:R-:W-:Y:S01]  /*5fe0*/  FMUL R9, R47.reuse, R14 ;  /* 0x0000000e2f097220 */ /* 0x040fe20000400000 */
[C---:B------:R-:W-:Y:S01]  /*5ff0*/  FMUL R10, R47.reuse, R15 ;  /* 0x0000000f2f0a7220 */ /* 0x040fe20000400000 */
[----:B------:R-:W-:Y:S01]  /*6000*/  FMUL R15, R47, R20 ;  /* 0x000000142f0f7220 */ /* 0x000fe20000400000 */
[C---:B------:R-:W-:Y:S01]  /*6010*/  FFMA R5, R49.reuse, R55, R5 ;  /* 0x0000003731057223 */ /* 0x040fe20000000005 */
[C---:B------:R-:W-:Y:S01]  /*6020*/  FFMA R6, R49.reuse, R56, R6 ;  /* 0x0000003831067223 */ /* 0x040fe20000000006 */
[C---:B------:R-:W-:Y:S01]  /*6030*/  FFMA R7, R49.reuse, R57, R7 ;  /* 0x0000003931077223 */ /* 0x040fe20000000007 */
[C---:B------:R-:W-:Y:S01]  /*6040*/  FFMA R8, R49.reuse, R58, R8 ;  /* 0x0000003a31087223 */ /* 0x040fe20000000008 */
[--C-:B------:R-:W-:Y:S02]  /*6050*/  HADD2.F32 R63, -RZ, R64.reuse.H0_H0 ;  /* 0x20000040ff3f7230 */ /* 0x100fe40000004100 */
[C---:B------:R-:W-:Y:S01]  /*6060*/  FFMA R9, R49.reuse, R59, R9 ;  /* 0x0000003b31097223 */ /* 0x040fe20000000009 */
[----:B------:R-:W-:Y:S01]  /*6070*/  F2FP.SATFINITE.E5M2.F32.PACK_AB_MERGE_C R5, R6, R5, RZ ;  /* 0x000000050605723e */ /* 0x000fe200048060ff */
[C---:B------:R-:W-:Y:S01]  /*6080*/  FFMA R10, R49.reuse, R60, R10 ;  /* 0x0000003c310a7223 */ /* 0x040fe2000000000a */
[C---:B------:R-:W-:Y:S01]  /*6090*/  FFMA R11, R49.reuse, R61, R11 ;  /* 0x0000003d310b7223 */ /* 0x040fe2000000000b */
[----:B------:R-:W-:Y:S01]  /*60a0*/  FFMA R12, R49, R62, R12 ;  /* 0x0000003e310c7223 */ /* 0x000fe2000000000c */
[C---:B------:R-:W-:Y:S01]  /*60b0*/  FMUL R20, R47.reuse, R25 ;  /* 0x000000192f147220 */ /* 0x040fe20000400000 */
[C---:B------:R-:W-:Y:S01]  /*60c0*/  FMUL R25, R47.reuse, R30 ;  /* 0x0000001e2f197220 */ /* 0x040fe20000400000 */
[C---:B------:R-:W-:Y:S01]  /*60d0*/  FMUL R30, R47.reuse, R35 ;  /* 0x000000232f1e7220 */ /* 0x040fe20000400000 */
[----:B------:R-:W-:Y:S01]  /*60e0*/  F2FP.SATFINITE.E5M2.F32.PACK_AB_MERGE_C R9, R10, R9, RZ ;  /* 0x000000090a09723e */ /* 0x000fe200048060ff */
[----:B------:R-:W-:Y:S02]  /*60f0*/  HADD2.F32 R64, -RZ, R64.H1_H1 ;  /* 0x30000040ff407230 */ /* 0x000fe40000004100 */
[C---:B------:R-:W-:Y:S01]  /*6100*/  FMUL R13, R47.reuse, R18 ;  /* 0x000000122f0d7220 */ /* 0x040fe20000400000 */
[C---:B------:R-:W-:Y:S01]  /*6110*/  FMUL R14, R47.reuse, R19 ;  /* 0x000000132f0e7220 */ /* 0x040fe20000400000 */
[C---:B------:R-:W-:Y:S01]  /*6120*/  FMUL R17, R47.reuse, R22 ;  /* 0x000000162f117220 */ /* 0x040fe20000400000 */
[----:B------:R-:W-:Y:S01]  /*6130*/  FMUL R18, R47, R23 ;  /* 0x000000172f127220 */ /* 0x000fe20000400000 */
[C---:B------:R-:W-:Y:S01]  /*6140*/  FFMA R13, R49.reuse, R63, R13 ;  /* 0x0000003f310d7223 */ /* 0x040fe2000000000d */
[C---:B------:R-:W-:Y:S01]  /*6150*/  FFMA R14, R49.reuse, R64, R14 ;  /* 0x00000040310e7223 */ /* 0x040fe2000000000e */
[----:B------:R-:W-:Y:S01]  /*6160*/  FFMA R15, R49, R65, R15 ;  /* 0x00000041310f7223 */ /* 0x000fe2000000000f */
[----:B------:R-:W-:Y:S01]  /*6170*/  FMUL R19, R47, R24 ;  /* 0x000000182f137220 */ /* 0x000fe20000400000 */
[C---:B------:R-:W-:Y:S01]  /*6180*/  FFMA R16, R49.reuse, R66, R16 ;  /* 0x0000004231107223 */ /* 0x040fe20000000010 */
[----:B------:R-:W-:Y:S01]  /*6190*/  FFMA R17, R49, R67, R17 ;  /* 0x0000004331117223 */ /* 0x000fe20000000011 */
[----:B------:R-:W-:Y:S01]  /*61a0*/  F2FP.SATFINITE.E5M2.F32.PACK_AB_MERGE_C R13, R14, R13, RZ ;  /* 0x0000000d0e0d723e */ /* 0x000fe200048060ff */
[C---:B------:R-:W-:Y:S01]  /*61b0*/  FMUL R21, R47.reuse, R26 ;  /* 0x0000001a2f157220 */ /* 0x040fe20000400000 */
[----:B------:R-:W-:Y:S01]  /*61c0*/  FMUL R22, R47, R27 ;  /* 0x0000001b2f167220 */ /* 0x000fe20000400000 */
[C---:B------:R-:W-:Y:S01]  /*61d0*/  FFMA R18, R49.reuse, R68, R18 ;  /* 0x0000004431127223 */ /* 0x040fe20000000012 */
[----:B------:R-:W-:Y:S01]  /*61e0*/  FFMA R19, R49, R69, R19 ;  /* 0x0000004531137223 */ /* 0x000fe20000000013 */
[----:B------:R-:W-:Y:S01]  /*61f0*/  FMUL R23, R47, R28 ;  /* 0x0000001c2f177220 */ /* 0x000fe20000400000 */
[----:B------:R-:W-:Y:S01]  /*6200*/  FFMA R20, R49, R70, R20 ;  /* 0x0000004631147223 */ /* 0x000fe20000000014 */
[----:B------:R-:W-:Y:S01]  /*6210*/  FMUL R24, R47, R29 ;  /* 0x0000001d2f187220 */ /* 0x000fe20000400000 */
[C---:B------:R-:W-:Y:S01]  /*6220*/  FFMA R21, R49.reuse, R71, R21 ;  /* 0x0000004731157223 */ /* 0x040fe20000000015 */
[----:B------:R-:W-:Y:S01]  /*6230*/  FFMA R22, R49, R72, R22 ;  /* 0x0000004831167223 */ /* 0x000fe20000000016 */
[C---:B------:R-:W-:Y:S01]  /*6240*/  FMUL R26, R47.reuse, R31 ;  /* 0x0000001f2f1a7220 */ /* 0x040fe20000400000 */
[----:B------:R-:W-:Y:S01]  /*6250*/  FMUL R27, R47, R32 ;  /* 0x000000202f1b7220 */ /* 0x000fe20000400000 */
[----:B------:R-:W-:Y:S01]  /*6260*/  FFMA R23, R49, R73, R23 ;  /* 0x0000004931177223 */ /* 0x000fe20000000017 */
[----:B------:R-:W-:Y:S01]  /*6270*/  FMUL R28, R47, R33 ;  /* 0x000000212f1c7220 */ /* 0x000fe20000400000 */
[----:B------:R-:W-:Y:S01]  /*6280*/  FFMA R24, R49, R74, R24 ;  /* 0x0000004a31187223 */ /* 0x000fe20000000018 */
[----:B------:R-:W-:Y:S01]  /*6290*/  FMUL R29, R47, R34 ;  /* 0x000000222f1d7220 */ /* 0x000fe20000400000 */
[C---:B------:R-:W-:Y:S01]  /*62a0*/  FFMA R25, R49.reuse, R75, R25 ;  /* 0x0000004b31197223 */ /* 0x040fe20000000019 */
[C---:B------:R-:W-:Y:S01]  /*62b0*/  FFMA R26, R49.reuse, R76, R26 ;  /* 0x0000004c311a7223 */ /* 0x040fe2000000001a */
[C---:B------:R-:W-:Y:S01]  /*62c0*/  FFMA R27, R49.reuse, R50, R27 ;  /* 0x00000032311b7223 */ /* 0x040fe2000000001b */
[C---:B------:R-:W-:Y:S01]  /*62d0*/  FFMA R28, R49.reuse, R51, R28 ;  /* 0x00000033311c7223 */ /* 0x040fe2000000001c */
[----:B------:R-:W-:Y:S01]  /*62e0*/  F2FP.SATFINITE.E5M2.F32.PACK_AB_MERGE_C R17, R18, R17, RZ ;  /* 0x000000111211723e */ /* 0x000fe200048060ff */
[C---:B------:R-:W-:Y:S01]  /*62f0*/  FFMA R29, R49.reuse, R52, R29 ;  /* 0x00000034311d7223 */ /* 0x040fe2000000001d */
[----:B------:R-:W-:Y:S01]  /*6300*/  F2FP.SATFINITE.E5M2.F32.PACK_AB_MERGE_C R21, R22, R21, RZ ;  /* 0x000000151615723e */ /* 0x000fe200048060ff */
[----:B------:R-:W-:Y:S01]  /*6310*/  FFMA R30, R49, R77, R30 ;  /* 0x0000004d311e7223 */ /* 0x000fe2000000001e */
[----:B------:R-:W-:Y:S02]  /*6320*/  F2FP.SATFINITE.E5M2.F32.PACK_AB_MERGE_C R32, R2, R0, R78 ;  /* 0x000000000220723e */ /* 0x000fe4000480604e */
[----:B------:R-:W-:Y:S02]  /*6330*/  F2FP.SATFINITE.E5M2.F32.PACK_AB_MERGE_C R33, R4, R3, R5 ;  /* 0x000000030421723e */ /* 0x000fe40004806005 */
[----:B------:R-:W-:Y:S02]  /*6340*/  F2FP.SATFINITE.E5M2.F32.PACK_AB_MERGE_C R34, R8, R7, R9 ;  /* 0x000000070822723e */ /* 0x000fe40004806009 */
[----:B------:R-:W-:Y:S02]  /*6350*/  F2FP.SATFINITE.E5M2.F32.PACK_AB_MERGE_C R35, R12, R11, R13 ;  /* 0x0000000b0c23723e */ /* 0x000fe4000480600d */
[----:B------:R-:W-:Y:S02]  /*6360*/  F2FP.SATFINITE.E5M2.F32.PACK_AB_MERGE_C R16, R16, R15, R17 ;  /* 0x0000000f1010723e */ /* 0x000fe40004806011 */
[----:B------:R-:W-:Y:S01]  /*6370*/  F2FP.SATFINITE.E5M2.F32.PACK_AB_MERGE_C R17, R20, R19, R21 ;  /* 0x000000131411723e */ /* 0x000fe20004806015 */
[----:B------:R1:W-:Y:S01]  /*6380*/  STS.128 [R100+UR49+0x4200], R32 ;  /* 0x0042002064007988 */ /* 0x0003e20008000c31 */
[----:B------:R-:W-:Y:S02]  /*6390*/  F2FP.SATFINITE.E5M2.F32.PACK_AB_MERGE_C R18, R26, R25, RZ ;  /* 0x000000191a12723e */ /* 0x000fe400048060ff */
[----:B------:R-:W-:Y:S02]  /*63a0*/  F2FP.SATFINITE.E5M2.F32.PACK_AB_MERGE_C R19, R30, R29, RZ ;  /* 0x0000001d1e13723e */ /* 0x000fe400048060ff */
[----:B------:R-:W-:Y:S02]  /*63b0*/  F2FP.SATFINITE.E5M2.F32.PACK_AB_MERGE_C R18, R24, R23, R18 ;  /* 0x000000171812723e */ /* 0x000fe40004806012 */
[----:B------:R-:W-:Y:S02]  /*63c0*/  F2FP.SATFINITE.E5M2.F32.PACK_AB_MERGE_C R19, R28, R27, R19 ;  /* 0x0000001b1c13723e */ /* 0x000fe40004806013 */
[----:B------:R-:W-:Y:S02]  /*63d0*/  LEA R0, R105, UR49, 0x3 ;  /* 0x0000003169007c11 */ /* 0x000fe4000f8e18ff */
[----:B------:R-:W-:Y:S01]  /*63e0*/  @P6 SHF.L.U32 R2, R104, 0x1f, RZ ;  /* 0x0000001f68026819 */ /* 0x000fe200000006ff */
[----:B------:R1:W-:Y:S01]  /*63f0*/  STS.128 [R114+0x4210], R16 ;  /* 0x0042101072007388 */ /* 0x0003e20000000c00 */
[----:B------:R-:W-:Y:S01]  /*6400*/  @!PT LDS RZ, [RZ] ;  /* 0x00000000fffff984 */ /* 0x000fe20000000800 */
[----:B------:R-:W-:Y:S01]  /*6410*/  @!PT LDS RZ, [RZ] ;  /* 0x00000000fffff984 */ /* 0x000fe20000000800 */
[----:B------:R-:W-:Y:S01]  /*6420*/  @!PT LDS RZ, [RZ] ;  /* 0x00000000fffff984 */ /* 0x000fe20000000800 */
[----:B------:R-:W-:Y:S01]  /*6430*/  @!PT LDS RZ, [RZ] ;  /* 0x00000000fffff984 */ /* 0x000fe20000000800 */
[----:B------:R2:W-:Y:S07]  /*6440*/  MEMBAR.ALL.CTA ;  /* 0x0000000000007992 */ /* 0x0005ee0000008000 */
[----:B--2---:R-:W2:Y:S02]  /*6450*/  FENCE.VIEW.ASYNC.S ;  /* 0x00000000000073c6 */ /* 0x004ea40000000000 */
[----:B--2---:R-:W-:Y:S06]  /*6460*/  BAR.SYNC.DEFER_BLOCKING 0x1, 0x80 ;  /* 0x0042000000007b1d */ /* 0x004fec0000010000 */
[----:B------:R-:W-:Y:S05]  /*6470*/  @P0 BRA `(.L_x_99) ;  /* 0x0000000000280947 */ /* 0x000fea0003800000 */
[----:B------:R-:W-:Y:S02]  /*6480*/  UIADD3 UR4, UPT, UPT, UR49, 0x4200, URZ ;  /* 0x0000420031047890 */ /* 0x000fe4000fffe0ff */
[----:B------:R-:W-:Y:S01]  /*6490*/  UIADD3 UR6, UP0, UPT, UR52, 0x680, URZ ;  /* 0x0000068034067890 */ /* 0x000fe2000ff1e0ff */
[----:B------:R-:W-:Y:S03]  /*64a0*/  UMOV UR43, UR36 ;  /* 0x00000024002b7c82 */ /* 0x000fe60008000000 */
[----:B------:R-:W-:Y:S01]  /*64b0*/  MOV R109, UR4 ;  /* 0x00000004006d7c02 */ /* 0x000fe20008000f00 */
[----:B------:R-:W-:Y:S03]  /*64c0*/  UIADD3.X UR7, UPT, UPT, URZ, UR53, URZ, UP0, !UPT ;  /* 0x00000035ff077290 */ /* 0x000fe600087fe4ff */
[----:B------:R-:W-:Y:S11]  /*64d0*/  R2UR UR40, R109 ;  /* 0x000000006d2872ca */ /* 0x000ff600000e0000 */
[----:B------:R-:W-:Y:S02]  /*64e0*/  @!UPT UIADD3 URZ, UPT, UPT, URZ, URZ, URZ ;  /* 0x000000fffffff290 */ /* 0x000fe4000fffe0ff */
[----:B------:R2:W-:Y:S01]  /*64f0*/  UTMASTG.3D [UR40], [UR6] ;  /* 0x00000028060073b5 */ /* 0x0005e20008010000 */
[----:B------:R0:W-:Y:S01]  /*6500*/  UTMACMDFLUSH ;  /* 0x00000000000079b7 */ /* 0x0001e20000000000 */
[----:B--2---:R-:W-:Y:S04]  /*6510*/  DEPBAR.LE SB0, 0x1 ;  /* 0x000080400000791a */ /* 0x004fe80000000000 */
.L_x_99:
[----:B------:R-:W-:Y:S05]  /*6520*/  BSYNC.RECONVERGENT B0 ;  /* 0x0000000000007941 */ /* 0x000fea0003800200 */
.L_x_98:
[----:B------:R-:W-:Y:S06]  /*6530*/  BAR.SYNC.DEFER_BLOCKING 0x1, 0x80 ;  /* 0x0042000000007b1d */ /* 0x000fec0000010000 */
[----:B------:R-:W2:Y:S01]  /*6540*/  @P6 SYNCS.PHASECHK.TRANS64.TRYWAIT P0, [R0+URZ+0x40], R2 ;  /* 0x00004002000065a7 */ /* 0x000ea200080011ff */
[----:B------:R-:W-:Y:S01]  /*6550*/  BSSY B1, `(.L_x_100) ;  /* 0x0000021000017945 */ /* 0x000fe20003800000 */
[----:B--2---:R-:W-:Y:S03]  /*6560*/  @P6 SEL R115, RZ, 0x1, !P0 ;  /* 0x00000001ff736807 */ /* 0x004fe60004000000 */
[----:B------:R-:W-:Y:S05]  /*6570*/  @!P6 BRA `(.L_x_101) ;  /* 0x000000000078e947 */ /* 0x000fea0003800000 */
[----:B------:R-:W-:Y:S01]  /*6580*/  ISETP.NE.AND P1, PT, R116, RZ, PT ;  /* 0x000000ff7400720c */ /* 0x000fe20003f25270 */
[----:B------:R-:W-:Y:S01]  /*6590*/  BSSY B0, `(.L_x_102) ;  /* 0x0000009000007945 */ /* 0x000fe20003800000 */
[----:B------:R-:W-:Y:S11]  /*65a0*/  ISETP.NE.AND P0, PT, R115, RZ, PT ;  /* 0x000000ff7300720c */ /* 0x000ff60003f05270 */
[----:B------:R-:W-:Y:S05]  /*65b0*/  @P1 IMAD R2, R105, 0x1000, R100 ;  /* 0x0000100069021824 */ /* 0x000fea00078e0264 */
[----:B------:R-:W-:Y:S05]  /*65c0*/  @P1 IADD3 R4, PT, PT, R2, UR49, RZ ;  /* 0x0000003102041c10 */ /* 0x000fea000fffe0ff */
[----:B------:R-:W-:Y:S01]  /*65d0*/  @P1 IMAD.IADD R4, R4, 0x1, R117 ;  /* 0x0000000104041824 */ /* 0x000fe200078e0275 */
[----:B------:R-:W-:Y:S06]  /*65e0*/  @P0 BRA `(.L_x_103) ;  /* 0x00000000000c0947 */ /* 0x000fec0003800000 */
[----:B------:R-:W-:Y:S04]  /*65f0*/  SHF.L.U32 R3, R104, 0x1f, RZ ;  /* 0x0000001f68037819 */ /* 0x000fe800000006ff */
[----:B------:R-:W2:Y:S02]  /*6600*/  SYNCS.PHASECHK.TRANS64.TRYWAIT P0, [R0+URZ+0x40], R3 ;  /* 0x00004003000075a7 */ /* 0x000ea400080011ff */
[----:B--2---:R-:W-:Y:S05]  /*6610*/  @!P0 BRA `(.L_x_104) ;  /* 0x0000003000cc8947 */ /* 0x004fea0003800000 */
.L_x_103:
[----:B------:R-:W-:Y:S05]  /*6620*/  BSYNC B0 ;  /* 0x0000000000007941 */ /* 0x000fea0003800000 */
.L_x_102:
[----:B------:R-:W-:Y:S01]  /*6630*/  ISETP.NE.AND P0, PT, R116, RZ, PT ;  /* 0x000000ff7400720c */ /* 0x000fe20003f05270 */
[----:B------:R-:W-:Y:S11]  /*6640*/  VIADD R105, R105, 0x1 ;  /* 0x0000000169697836 */ /* 0x000ff60000000000 */
[----:B------:R-:W-:Y:S01]  /*6650*/  @!UPT UIADD3 URZ, UPT, UPT, URZ, URZ, URZ ;  /* 0x000000fffffff290 */ /* 0x000fe2000fffe0ff */
[----:B------:R3:W4:Y:S04]  /*6660*/  @P0 LDS.128 R80, [R2+UR49+0x200] ;  /* 0x0002003102500984 */ /* 0x0007280008000c00 */
[----:B------:R1:W1:Y:S01]  /*6670*/  @P0 LDS.128 R84, [R4+0x210] ;  /* 0x0002100004540984 */ /* 0x0002620000000c00 */
        /* <DEDUP_REMOVED lines=8> */
[----:B---3--:R-:W-:Y:S02]  /*6700*/  VIADD R2, R0, 0x60 ;  /* 0x0000006000027836 */ /* 0x008fe40000000000 */
[----:B--2---:R-:W-:Y:S05]  /*6710*/  IMAD.U32 R0, RZ, RZ, UR37 ;  /* 0x00000025ff007e24 */ /* 0x004fea000f8e00ff */
[----:B------:R-:W-:Y:S04]  /*6720*/  PRMT R0, R0, 0x654, R2 ;  /* 0x0000065400007816 */ /* 0x000fe80000000002 */
[----:B-----5:R2:W-:Y:S02]  /*6730*/  SYNCS.ARRIVE.TRANS64.RED.A1T0 RZ, [R0+URZ], RZ ;  /* 0x000000ff00ff79a7 */ /* 0x0205e400081004ff */
[----:B--2---:R-:W-:Y:S04]  /*6740*/  SEL R0, RZ, 0x1, P0 ;  /* 0x00000001ff007807 */ /* 0x004fe80000000000 */
[----:B-1--4-:R-:W-:Y:S02]  /*6750*/  LOP3.LUT R104, R104, R0, RZ, 0x3c, !PT ;  /* 0x0000000068687212 */ /* 0x012fe400078e3cff */
.L_x_101:
[----:B------:R-:W-:Y:S05]  /*6760*/  BSYNC B1 ;  /* 0x0000000000017941 */ /* 0x000fea0003800000 */
.L_x_100:
[----:B------:R-:W-:Y:S05]  /*6770*/  VIADD R0, R48, 0x40 ;  /* 0x0000004030007836 */ /* 0x000fea0000000000 */
[----:B------:R-:W-:Y:S04]  /*6780*/  SHF.R.U32.HI R0, RZ, 0x15, R0 ;  /* 0x00000015ff007819 */ /* 0x000fe80000011600 */
[----:B------:R-:W-:Y:S11]  /*6790*/  LOP3.LUT P0, RZ, R0, 0x3, R101, 0x48, !PT ;  /* 0x0000000300ff7812 */ /* 0x000ff60007804865 */
[----:B------:R-:W-:Y:S02]  /*67a0*/  @!UPT UIADD3 URZ, UPT, UPT, URZ, URZ, URZ ;  /* 0x000000fffffff290 */ /* 0x000fe4000fffe0ff */
[----:B------:R-:W-:Y:S05]  /*67b0*/  @!P0 BRA `(.L_x_105) ;  /* 0x0000000000408947 */ /* 0x000fea0003800000 */
[----:B------:R-:W2:Y:S01]  /*67c0*/  LDCU.64 UR8, c[0x4][0x78] ;  /* 0x01000f00ff0877ac */ /* 0x000ea20008000a00 */
[----:B------:R-:W-:Y:S01]  /*67d0*/  MOV R3, 0x0 ;  /* 0x0000000000037802 */ /* 0x000fe20000000f00 */
[----:B------:R-:W-:Y:S02]  /*67e0*/  HFMA2 R12, -RZ, RZ, 0, 5.9604644775390625e-08 ;  /* 0x00000001ff0c7431 */ /* 0x000fe400000001ff */
[----:B------:R-:W-:Y:S02]  /*67f0*/  IMAD.MOV.U32 R8, RZ, RZ, 0x192 ;  /* 0x00000192ff087424 */ /* 0x000fe400078e00ff */
[----:B------:R-:W-:Y:S01]  /*6800*/  IMAD.MOV.U32 R13, RZ, RZ, RZ ;  /* 0x000000ffff0d7224 */ /* 0x000fe200078e00ff */
[----:B------:R-:W3:Y:S01]  /*6810*/  LDCU.64 UR6, c[0x4][0x80] ;  /* 0x01001000ff0677ac */ /* 0x000ee20008000a00 */
[----:B------:R-:W4:Y:S01]  /*6820*/  LDC.64 R2, c[0x4][R3] ;  /* 0x0100000003027b82 */ /* 0x000f220000000a00 */
[----:B------:R-:W5:Y:S01]  /*6830*/  LDCU.64 UR4, c[0x4][0x18] ;  /* 0x01000300ff0477ac */ /* 0x000f620008000a00 */
[----:B--2---:R-:W-:Y:S01]  /*6840*/  MOV R5, UR9 ;  /* 0x0000000900057c02 */ /* 0x004fe20008000f00 */
[----:B------:R-:W-:Y:S01]  /*6850*/  IMAD.U32 R4, RZ, RZ, UR8 ;  /* 0x00000008ff047e24 */ /* 0x000fe2000f8e00ff */
[----:B---3--:R-:W-:Y:S01]  /*6860*/  MOV R7, UR7 ;  /* 0x0000000700077c02 */ /* 0x008fe20008000f00 */
[----:B------:R-:W-:Y:S01]  /*6870*/  IMAD.U32 R6, RZ, RZ, UR6 ;  /* 0x00000006ff067e24 */ /* 0x000fe2000f8e00ff */
[----:B-----5:R-:W-:Y:S01]  /*6880*/  MOV R11, UR5 ;  /* 0x00000005000b7c02 */ /* 0x020fe20008000f00 */
[----:B------:R-:W-:Y:S02]  /*6890*/  IMAD.U32 R10, RZ, RZ, UR4 ;  /* 0x00000004ff0a7e24 */ /* 0x000fe4000f8e00ff */
[----:B------:R-:W-:Y:S07]  /*68a0*/  LEPC R20, `(.L_x_105) ;  /* 0x000000001014794e */ /* 0x000fee0000000000 */
[----:B-1--4-:R-:W-:Y:S05]  /*68b0*/  CALL.ABS.NOINC R2 ;  /* 0x0000000002007343 */ /* 0x012fea0003c00000 */
.L_x_105:
[-C--:B------:R-:W-:Y:S01]  /*68c0*/  F2FP.F16.E5M2.UNPACK_B R0, R81.reuse ;  /* 0x00000051ff00723e */ /* 0x080fe200020004ff */
[----:B------:R-:W-:Y:S05]  /*68d0*/  WARPSYNC.ALL ;  /* 0x0000000000007948 */ /* 0x000fea0003800000 */
[----:B------:R-:W-:Y:S01]  /*68e0*/  R2UR UR4, R48 ;  /* 0x00000000300472ca */ /* 0x000fe200000e0000 */
[--C-:B------:R-:W-:Y:S01]  /*68f0*/  HADD2.F32 R54, -RZ, R0.reuse.H0_H0 ;  /* 0x20000000ff367230 */ /* 0x100fe20000004100 */
[-C--:B------:R-:W-:Y:S01]  /*6900*/  F2FP.F16.E5M2.UNPACK_B R2, R80.reuse.H1 ;  /* 0x00000050ff02723e */ /* 0x080fe200030004ff */
[----:B------:R-:W-:Y:S01]  /*6910*/  HADD2.F32 R55, -RZ, R0.H1_H1 ;  /* 0x30000000ff377230 */ /* 0x000fe20000004100 */
[----:B------:R-:W-:Y:S01]  /*6920*/  F2FP.F16.E5M2.UNPACK_B R0, R81.H1 ;  /* 0x00000051ff00723e */ /* 0x000fe200030004ff */
[----:B------:R-:W-:Y:S01]  /*6930*/  BSSY.RECONVERGENT B0, `(.L_x_106) ;  /* 0x0000095000007945 */ /* 0x000fe20003800200 */
[----:B------:R-:W-:Y:S01]  /*6940*/  F2FP.F16.E5M2.UNPACK_B R3, R80 ;  /* 0x00000050ff03723e */ /* 0x000fe200020004ff */
[----:B------:R-:W-:Y:S01]  /*6950*/  HADD2.F32 R52, -RZ, R2.H0_H0 ;  /* 0x20000002ff347230 */ /* 0x000fe20000004100 */
[----:B------:R-:W-:Y:S01]  /*6960*/  ISETP.NE.AND P0, PT, R110, RZ, PT ;  /* 0x000000ff6e00720c */ /* 0x000fe20003f05270 */
[--C-:B------:R-:W-:Y:S01]  /*6970*/  HADD2.F32 R56, -RZ, R0.reuse.H0_H0 ;  /* 0x20000000ff387230 */ /* 0x100fe20000004100 */
[----:B------:R-:W-:Y:S01]  /*6980*/  ISETP.NE.AND P6, PT, R118, RZ, PT ;  /* 0x000000ff7600720c */ /* 0x000fe20003fc5270 */
[----:B------:R-:W-:Y:S01]  /*6990*/  HADD2.F32 R57, -RZ, R0.H1_H1 ;  /* 0x30000000ff397230 */ /* 0x000fe20000004100 */
[-C--:B------:R-:W-:Y:S01]  /*69a0*/  F2FP.F16.E5M2.UNPACK_B R0, R83.reuse ;  /* 0x00000053ff00723e */ /* 0x080fe200020004ff */
[----:B-1----:R-:W-:Y:S01]  /*69b0*/  LDTM.16dp32bit_t0_t15.x32 R4, tmem[UR4+0x40] ;  /* 0x00004004000479ee */ /* 0x002fe20008a80000 */
[----:B------:R-:W1:Y:S01]  /*69c0*/  LDTM.16dp32bit_t16_t31.x32 R4, tmem[UR4+0x60] ;  /* 0x00006004000479ee */ /* 0x000e620008aa0000 */
[----:B------:R-:W-:Y:S01]  /*69d0*/  HADD2.F32 R53, -RZ, R2.H1_H1 ;  /* 0x30000002ff357230 */ /* 0x000fe20000004100 */
[----:B------:R-:W-:Y:S01]  /*69e0*/  F2FP.F16.E5M2.UNPACK_B R2, R82.H1 ;  /* 0x00000052ff02723e */ /* 0x000fe200030004ff */
[--C-:B------:R-:W-:Y:S02]  /*69f0*/  HADD2.F32 R50, -RZ, R3.reuse.H0_H0 ;  /* 0x20000003ff327230 */ /* 0x100fe40000004100 */
[--C-:B------:R-:W-:Y:S02]  /*6a00*/  HADD2.F32 R62, -RZ, R0.reuse.H0_H0 ;  /* 0x20000000ff3e7230 */ /* 0x100fe40000004100 */
[----:B------:R-:W-:Y:S01]  /*6a10*/  HADD2.F32 R63, -RZ, R0.H1_H1 ;  /* 0x30000000ff3f7230 */ /* 0x000fe20000004100 */
[----:B------:R-:W-:Y:S01]  /*6a20*/  F2FP.F16.E5M2.UNPACK_B R0, R84.H1 ;  /* 0x00000054ff00723e */ /* 0x000fe200030004ff */
[--C-:B------:R-:W-:Y:S02]  /*6a30*/  HADD2.F32 R60, -RZ, R2.reuse.H0_H0 ;  /* 0x20000002ff3c7230 */ /* 0x100fe40000004100 */
[----:B------:R-:W-:Y:S01]  /*6a40*/  HADD2.F32 R61, -RZ, R2.H1_H1 ;  /* 0x30000002ff3d7230 */ /* 0x000fe20000004100 */
[----:B------:R-:W-:Y:S01]  /*6a50*/  F2FP.F16.E5M2.UNPACK_B R2, R83.H1 ;  /* 0x00000053ff02723e */ /* 0x000fe200030004ff */
[----:B------:R-:W-:Y:S01]  /*6a60*/  HADD2.F32 R51, -RZ, R3.H1_H1 ;  /* 0x30000003ff337230 */ /* 0x000fe20000004100 */
[----:B------:R-:W-:Y:S01]  /*6a70*/  F2FP.F16.E5M2.UNPACK_B R3, R82 ;  /* 0x00000052ff03723e */ /* 0x000fe200020004ff */
[--C-:B------:R-:W-:Y:S02]  /*6a80*/  HADD2.F32 R68, -RZ, R0.reuse.H0_H0 ;  /* 0x20000000ff447230 */ /* 0x100fe40000004100 */
[----:B------:R-:W-:Y:S01]  /*6a90*/  HADD2.F32 R69, -RZ, R0.H1_H1 ;  /* 0x30000000ff457230 */ /* 0x000fe20000004100 */
[-C--:B------:R-:W-:Y:S01]  /*6aa0*/  F2FP.F16.E5M2.UNPACK_B R0, R85.reuse.H1 ;  /* 0x00000055ff00723e */ /* 0x080fe200030004ff */
[--C-:B------:R-:W-:Y:S02]  /*6ab0*/  HADD2.F32 R64, -RZ, R2.reuse.H0_H0 ;  /* 0x20000002ff407230 */ /* 0x100fe40000004100 */
[----:B------:R-:W-:Y:S01]  /*6ac0*/  HADD2.F32 R65, -RZ, R2.H1_H1 ;  /* 0x30000002ff417230 */ /* 0x000fe20000004100 */
[----:B------:R-:W-:Y:S01]  /*6ad0*/  F2FP.F16.E5M2.UNPACK_B R2, R85 ;  /* 0x00000055ff02723e */ /* 0x000fe200020004ff */
[--C-:B------:R-:W-:Y:S02]  /*6ae0*/  HADD2.F32 R58, -RZ, R3.reuse.H0_H0 ;  /* 0x20000003ff3a7230 */ /* 0x100fe40000004100 */
[C---:B-1----:R-:W-:Y:S01]  /*6af0*/  FMUL R7, R47.reuse, R7 ;  /* 0x000000072f077220 */ /* 0x042fe20000400000 */
[----:B------:R-:W-:Y:S01]  /*6b00*/  HADD2.F32 R59, -RZ, R3.H1_H1 ;  /* 0x30000003ff3b7230 */ /* 0x000fe20000004100 */
[----:B------:R-:W-:Y:S01]  /*6b10*/  F2FP.F16.E5M2.UNPACK_B R3, R84 ;  /* 0x00000054ff03723e */ /* 0x000fe200020004ff */
[--C-:B------:R-:W-:Y:S02]  /*6b20*/  HADD2.F32 R72, -RZ, R0.reuse.H0_H0 ;  /* 0x20000000ff487230 */ /* 0x100fe40000004100 */
[C---:B------:R-:W-:Y:S01]  /*6b30*/  FMUL R11, R47.reuse, R11 ;  /* 0x0000000b2f0b7220 */ /* 0x040fe20000400000 */
[----:B------:R-:W-:Y:S01]  /*6b40*/  HADD2.F32 R73, -RZ, R0.H1_H1 ;  /* 0x30000000ff497230 */ /* 0x000fe20000004100 */
[----:B------:R-:W-:Y:S01]  /*6b50*/  F2FP.F16.E5M2.UNPACK_B R0, R87 ;  /* 0x00000057ff00723e */ /* 0x000fe200020004ff */
[--C-:B------:R-:W-:Y:S02]  /*6b60*/  HADD2.F32 R70, -RZ, R2.reuse.H0_H0 ;  /* 0x20000002ff467230 */ /* 0x100fe40000004100 */
[C---:B------:R-:W-:Y:S01]  /*6b70*/  FMUL R15, R47.reuse, R15 ;  /* 0x0000000f2f0f7220 */ /* 0x040fe20000400000 */
[----:B------:R-:W-:Y:S01]  /*6b80*/  HADD2.F32 R71, -RZ, R2.H1_H1 ;  /* 0x30000002ff477230 */ /* 0x000fe20000004100 */
[-C--:B------:R-:W-:Y:S01]  /*6b90*/  F2FP.F16.E5M2.UNPACK_B R2, R86.reuse.H1 ;  /* 0x00000056ff02723e */ /* 0x080fe200030004ff */
[--C-:B------:R-:W-:Y:S02]  /*6ba0*/  HADD2.F32 R66, -RZ, R3.reuse.H0_H0 ;  /* 0x20000003ff427230 */ /* 0x100fe40000004100 */
[----:B------:R-:W-:Y:S01]  /*6bb0*/  HADD2.F32 R67, -RZ, R3.H1_H1 ;  /* 0x30000003ff437230 */ /* 0x000fe20000004100 */
[----:B------:R-:W-:Y:S01]  /*6bc0*/  F2FP.F16.E5M2.UNPACK_B R3, R86 ;  /* 0x00000056ff03723e */ /* 0x000fe200020004ff */
[--C-:B------:R-:W-:Y:S02]  /*6bd0*/  HADD2.F32 R78, -RZ, R0.reuse.H0_H0 ;  /* 0x20000000ff4e7230 */ /* 0x100fe40000004100 */
[----:B------:R-:W-:Y:S02]  /*6be0*/  HADD2.F32 R79, -RZ, R0.H1_H1 ;  /* 0x30000000ff4f7230 */ /* 0x000fe40000004100 */
[C---:B------:R-:W-:Y:S01]  /*6bf0*/  FMUL R0, R47.reuse, R4 ;  /* 0x000000042f007220 */ /* 0x040fe20000400000 */
[--C-:B------:R-:W-:Y:S02]  /*6c00*/  HADD2.F32 R76, -RZ, R2.reuse.H0_H0 ;  /* 0x20000002ff4c7230 */ /* 0x100fe40000004100 */
[----:B------:R-:W-:Y:S01]  /*6c10*/  FMUL R4, R47, R8 ;  /* 0x000000082f047220 */ /* 0x000fe20000400000 */
[----:B------:R-:W-:Y:S02]  /*6c20*/  HADD2.F32 R77, -RZ, R2.H1_H1 ;  /* 0x30000002ff4d7230 */ /* 0x000fe40000004100 */
[----:B------:R-:W-:Y:S01]  /*6c30*/  FFMA R0, R49, R50, R0 ;  /* 0x0000003231007223 */ /* 0x000fe20000000000 */
[--C-:B------:R-:W-:Y:S02]  /*6c40*/  HADD2.F32 R74, -RZ, R3.reuse.H0_H0 ;  /* 0x20000003ff4a7230 */ /* 0x100fe40000004100 */
[C---:B------:R-:W-:Y:S01]  /*6c50*/  FMUL R2, R47.reuse, R5 ;  /* 0x000000052f027220 */ /* 0x040fe20000400000 */
[----:B------:R-:W-:Y:S02]  /*6c60*/  HADD2.F32 R75, -RZ, R3.H1_H1 ;  /* 0x30000003ff4b7230 */ /* 0x000fe40000004100 */
[C---:B------:R-:W-:Y:S01]  /*6c70*/  FMUL R5, R47.reuse, R9 ;  /* 0x000000092f057220 */ /* 0x040fe20000400000 */
[----:B------:R-:W-:Y:S01]  /*6c80*/  FMUL R8, R47, R12 ;  /* 0x0000000c2f087220 */ /* 0x000fe20000400000 */
[----:B------:R-:W-:Y:S01]  /*6c90*/  FFMA R2, R49, R51, R2 ;  /* 0x0000003331027223 */ /* 0x000fe20000000002 */
[C---:B------:R-:W-:Y:S01]  /*6ca0*/  FMUL R9, R47.reuse, R13 ;  /* 0x0000000d2f097220 */ /* 0x040fe20000400000 */
[C---:B------:R-:W-:Y:S01]  /*6cb0*/  FMUL R12, R47.reuse, R21 ;  /* 0x000000152f0c7220 */ /* 0x040fe20000400000 */
[C---:B------:R-:W-:Y:S01]  /*6cc0*/  FMUL R21, R47.reuse, R30 ;  /* 0x0000001e2f157220 */ /* 0x040fe20000400000 */
[C---:B------:R-:W-:Y:S01]  /*6cd0*/  FMUL R13, R47.reuse, R22 ;  /* 0x000000162f0d7220 */ /* 0x040fe20000400000 */
[C---:B------:R-:W-:Y:S01]  /*6ce0*/  FMUL R22, R47.reuse, R31 ;  /* 0x0000001f2f167220 */ /* 0x040fe20000400000 */
        /* <DEDUP_REMOVED lines=8> */
[C---:B------:R-:W-:Y:S01]  /*6d70*/  FFMA R6, R49.reuse, R56, R6 ;  /* 0x0000003831067223 */ /* 0x040fe20000000006 */
[C---:B------:R-:W-:Y:S01]  /*6d80*/  FFMA R11, R49.reuse, R57, R11 ;  /* 0x00000039310b7223 */ /* 0x040fe2000000000b */
[C---:B------:R-:W-:Y:S01]  /*6d90*/  FFMA R8, R49.reuse, R58, R8 ;  /* 0x0000003a31087223 */ /* 0x040fe20000000008 */
[----:B------:R-:W-:Y:S01]  /*6da0*/  FFMA R9, R49, R59, R9 ;  /* 0x0000003b31097223 */ /* 0x000fe20000000009 */
[----:B------:R-:W-:Y:S01]  /*6db0*/  F2FP.SATFINITE.E5M2.F32.PACK_AB_MERGE_C R52, R7, R3, RZ ;  /* 0x000000030734723e */ /* 0x000fe200048060ff */
[----:B------:R-:W-:Y:S01]  /*6dc0*/  FFMA R10, R49, R60, R10 ;  /* 0x0000003c310a7223 */ /* 0x000fe2000000000a */
[----:B------:R-:W-:Y:S01]  /*6dd0*/  F2FP.SATFINITE.E5M2.F32.PACK_AB_MERGE_C R53, R11, R6, RZ ;  /* 0x000000060b35723e */ /* 0x000fe200048060ff */
[----:B------:R-:W-:Y:S01]  /*6de0*/  FFMA R15, R49, R61, R15 ;  /* 0x0000003d310f7223 */ /* 0x000fe2000000000f */
[C---:B------:R-:W-:Y:S01]  /*6df0*/  FMUL R3, R47.reuse, R16 ;  /* 0x000000102f037220 */ /* 0x040fe20000400000 */
[C---:B------:R-:W-:Y:S01]  /*6e00*/  FMUL R6, R47.reuse, R17 ;  /* 0x000000112f067220 */ /* 0x040fe20000400000 */
[----:B------:R-:W-:Y:S01]  /*6e10*/  F2FP.F16.E5M2.UNPACK_B R51, R87.H1 ;  /* 0x00000057ff33723e */ /* 0x000fe200030004ff */
[----:B------:R-:W-:Y:S01]  /*6e20*/  FMUL R11, R47, R20 ;  /* 0x000000142f0b7220 */ /* 0x000fe20000400000 */
[----:B------:R-:W-:Y:S01]  /*6e30*/  F2FP.SATFINITE.E5M2.F32.PACK_AB_MERGE_C R54, R15, R10, RZ ;  /* 0x0000000a0f36723e */ /* 0x000fe200048060ff */
[C---:B------:R-:W-:Y:S01]  /*6e40*/  FFMA R3, R49.reuse, R62, R3 ;  /* 0x0000003e31037223 */ /* 0x040fe20000000003 */
[----:B------:R-:W-:Y:S01]  /*6e50*/  FFMA R6, R49, R63, R6 ;  /* 0x0000003f31067223 */ /* 0x000fe20000000006 */
[----:B------:R-:W-:Y:S01]  /*6e60*/  FMUL R20, R47, R29 ;  /* 0x0000001d2f147220 */ /* 0x000fe20000400000 */
[----:B------:R-:W-:Y:S01]  /*6e70*/  F2FP.SATFINITE.E5M2.F32.PACK_AB_MERGE_C R29, R5, R4, R53 ;  /* 0x00000004051d723e */ /* 0x000fe20004806035 */
[----:B------:R-:W-:Y:S01]  /*6e80*/  FMUL R10, R47, R19 ;  /* 0x000000132f0a7220 */ /* 0x000fe20000400000 */
[----:B------:R-:W-:Y:S01]  /*6e90*/  F2FP.SATFINITE.E5M2.F32.PACK_AB_MERGE_C R30, R9, R8, R54 ;  /* 0x00000008091e723e */ /* 0x000fe20004806036 */
        /* <DEDUP_REMOVED lines=10> */
[----:B------:R-:W-:Y:S01]  /*6f40*/  FFMA R14, R49, R69, R14 ;  /* 0x00000045310e7223 */ /* 0x000fe2000000000e */
[----:B------:R-:W-:Y:S01]  /*6f50*/  FMUL R18, R47, R27 ;  /* 0x0000001b2f127220 */ /* 0x000fe20000400000 */
[C---:B------:R-:W-:Y:S01]  /*6f60*/  FFMA R15, R49.reuse, R70, R15 ;  /* 0x00000046310f7223 */ /* 0x040fe2000000000f */
[C---:B------:R-:W-:Y:S01]  /*6f70*/  FFMA R16, R49.reuse, R71, R16 ;  /* 0x0000004731107223 */ /* 0x040fe20000000010 */
[C---:B------:R-:W-:Y:S01]  /*6f80*/  FFMA R17, R49.reuse, R72, R17 ;  /* 0x0000004831117223 */ /* 0x040fe20000000011 */
[C---:B------:R-:W-:Y:S01]  /*6f90*/  FFMA R18, R49.reuse, R73, R18 ;  /* 0x0000004931127223 */ /* 0x040fe20000000012 */
[----:B------:R-:W-:Y:S01]  /*6fa0*/  FFMA R19, R49, R74, R19 ;  /* 0x0000004a31137223 */ /* 0x000fe20000000013 */
[----:B------:R-:W-:Y:S01]  /*6fb0*/  FMUL R23, R47, R32 ;  /* 0x000000202f177220 */ /* 0x000fe20000400000 */
[----:B------:R-:W-:Y:S01]  /*6fc0*/  FFMA R20, R49, R75, R20 ;  /* 0x0000004b31147223 */ /* 0x000fe20000000014 */
[----:B------:R-:W-:Y:S01]  /*6fd0*/  FMUL R24, R47, R33 ;  /* 0x000000212f187220 */ /* 0x000fe20000400000 */
[--C-:B------:R-:W-:Y:S02]  /*6fe0*/  HADD2.F32 R50, -RZ, R51.reuse.H0_H0 ;  /* 0x20000033ff327230 */ /* 0x100fe40000004100 */
[----:B------:R-:W-:Y:S01]  /*6ff0*/  FFMA R21, R49, R76, R21 ;  /* 0x0000004c31157223 */ /* 0x000fe20000000015 */
[----:B------:R-:W-:Y:S02]  /*7000*/  HADD2.F32 R51, -RZ, R51.H1_H1 ;  /* 0x30000033ff337230 */ /* 0x000fe40000004100 */
[----:B------:R-:W-:Y:S01]  /*7010*/  FMUL R25, R47, R34 ;  /* 0x000000222f197220 */ /* 0x000fe20000400000 */
[----:B------:R-:W-:Y:S01]  /*7020*/  FFMA R22, R49, R77, R22 ;  /* 0x0000004d31167223 */ /* 0x000fe20000000016 */
[----:B------:R-:W-:Y:S01]  /*7030*/  FMUL R26, R47, R35 ;  /* 0x000000232f1a7220 */ /* 0x000fe20000400000 */
[----:B------:R-:W-:Y:S01]  /*7040*/  F2FP.SATFINITE.E5M2.F32.PACK_AB_MERGE_C R7, R10, R7, RZ ;  /* 0x000000070a07723e */ /* 0x000fe200048060ff */
[C---:B------:R-:W-:Y:S01]  /*7050*/  FFMA R23, R49.reuse, R78, R23 ;  /* 0x0000004e31177223 */ /* 0x040fe20000000017 */
[C---:B------:R-:W-:Y:S01]  /*7060*/  FFMA R24, R49.reuse, R79, R24 ;  /* 0x0000004f31187223 */ /* 0x040fe20000000018 */
[C---:B------:R-:W-:Y:S01]  /*7070*/  FFMA R25, R49.reuse, R50, R25 ;  /* 0x0000003231197223 */ /* 0x040fe20000000019 */
[----:B------:R-:W-:Y:S01]  /*7080*/  FFMA R26, R49, R51, R26 ;  /* 0x00000033311a7223 */ /* 0x000fe2000000001a */
[----:B------:R-:W-:Y:S02]  /*7090*/  F2FP.SATFINITE.E5M2.F32.PACK_AB_MERGE_C R28, R2, R0, R52 ;  /* 0x00000000021c723e */ /* 0x000fe40004806034 */
[----:B------:R-:W-:Y:S02]  /*70a0*/  F2FP.SATFINITE.E5M2.F32.PACK_AB_MERGE_C R31, R6, R3, R7 ;  /* 0x00000003061f723e */ /* 0x000fe40004806007 */
[----:B------:R-:W-:Y:S02]  /*70b0*/  F2FP.SATFINITE.E5M2.F32.PACK_AB_MERGE_C R13, R14, R13, RZ ;  /* 0x0000000d0e0d723e */ /* 0x000fe400048060ff */
[----:B------:R-:W-:Y:S01]  /*70c0*/  F2FP.SATFINITE.E5M2.F32.PACK_AB_MERGE_C R17, R18, R17, RZ ;  /* 0x000000111211723e */ /* 0x000fe200048060ff */
[----:B------:R1:W-:Y:S01]  /*70d0*/  STS.128 [R100+UR49+0x5200], R28 ;  /* 0x0052001c64007988 */ /* 0x0003e20008000c31 */
[----:B------:R-:W-:Y:S02]  /*70e0*/  F2FP.SATFINITE.E5M2.F32.PACK_AB_MERGE_C R14, R22, R21, RZ ;  /* 0x00000015160e723e */ /* 0x000fe400048060ff */
[----:B------:R-:W-:Y:S02]  /*70f0*/  F2FP.SATFINITE.E5M2.F32.PACK_AB_MERGE_C R25, R26, R25, RZ ;  /* 0x000000191a19723e */ /* 0x000fe400048060ff */
[----:B------:R-:W-:Y:S02]  /*7100*/  F2FP.SATFINITE.E5M2.F32.PACK_AB_MERGE_C R12, R12, R11, R13 ;  /* 0x0000000b0c0c723e */ /* 0x000fe4000480600d */
[----:B------:R-:W-:Y:S02]  /*7110*/  F2FP.SATFINITE.E5M2.F32.PACK_AB_MERGE_C R13, R16, R15, R17 ;  /* 0x0000000f100d723e */ /* 0x000fe40004806011 */
        /* <DEDUP_REMOVED lines=13> */
[----:B------:R-:W-:Y:S02]  /*71f0*/  UIADD3 UR8, UP0, UPT, UR52, 0x680, URZ ;  /* 0x0000068034087890 */ /* 0x000fe4000ff1e0ff */
[----:B------:R-:W-:Y:S02]  /*7200*/  UIADD3 UR5, UPT, UPT, UR41, 0x40, URZ ;  /* 0x0000004029057890 */ /* 0x000fe4000fffe0ff */
[----:B------:R-:W-:Y:S02]  /*7210*/  UIADD3 UR4, UPT, UPT, UR49, 0x5200, URZ ;  /* 0x0000520031047890 */ /* 0x000fe4000fffe0ff */
[----:B------:R-:W-:Y:S01]  /*7220*/  UIADD3.X UR9, UPT, UPT, URZ, UR53, URZ, UP0, !UPT ;  /* 0x00000035ff097290 */ /* 0x000fe200087fe4ff */
[----:B------:R-:W-:Y:S01]  /*7230*/  UMOV UR6, UR42 ;  /* 0x0000002a00067c82 */ /* 0x000fe20008000000 */
[----:B------:R-:W-:Y:S07]  /*7240*/  UMOV UR7, UR36 ;  /* 0x0000002400077c82 */ /* 0x000fee0008000000 */
[----:B------:R2:W-:Y:S01]  /*7250*/  UTMASTG.3D [UR4], [UR8] ;  /* 0x00000004080073b5 */ /* 0x0005e20008010000 */
[----:B------:R0:W-:Y:S01]  /*7260*/  UTMACMDFLUSH ;  /* 0x00000000000079b7 */ /* 0x0001e20000000000 */
[----:B--2---:R-:W-:Y:S04]  /*7270*/  DEPBAR.LE SB0, 0x1 ;  /* 0x000080400000791a */ /* 0x004fe80000000000 */
.L_x_107:
[----:B------:R-:W-:Y:S05]  /*7280*/  BSYNC.RECONVERGENT B0 ;  /* 0x0000000000007941 */ /* 0x000fea0003800200 */
.L_x_106:
        /* <DEDUP_REMOVED lines=15> */
.L_x_111:
[----:B------:R-:W-:Y:S05]  /*7380*/  BSYNC B0 ;  /* 0x0000000000007941 */ /* 0x000fea0003800000 */
.L_x_110:
[----:B------:R-:W-:Y:S01]  /*7390*/  ISETP.NE.AND P0, PT, R116, RZ, PT ;  /* 0x000000ff7400720c */ /* 0x000fe20003f05270 */
[----:B------:R-:W-:Y:S11]  /*73a0*/  VIADD R105, R105, 0x1 ;  /* 0x0000000169697836 */ /* 0x000ff60000000000 */
[----:B------:R-:W-:Y:S01]  /*73b0*/  @!UPT UIADD3 URZ, UPT, UPT, URZ, URZ, URZ ;  /* 0x000000fffffff290 */ /* 0x000fe2000fffe0ff */
[----:B------:R3:W4:Y:S04]  /*73c0*/  @P0 LDS.128 R84, [R2+0x210] ;  /* 0x0002100002540984 */ /* 0x0007280000000c00 */
[----:B------:R1:W1:Y:S01]  /*73d0*/  @P0 LDS.128 R80, [R3+UR49+0x200] ;  /* 0x0002003103500984 */ /* 0x0002620008000c00 */
        /* <DEDUP_REMOVED lines=14> */
.L_x_109:
[----:B------:R-:W-:Y:S05]  /*74c0*/  BSYNC B1 ;  /* 0x0000000000017941 */ /* 0x000fea0003800000 */
.L_x_108:
[----:B------:R-:W-:Y:S05]  /*74d0*/  VIADD R0, R48, 0x80 ;  /* 0x0000008030007836 */ /* 0x000fea0000000000 */
[----:B------:R-:W-:Y:S04]  /*74e0*/  SHF.R.U32.HI R0, RZ, 0x15, R0 ;  /* 0x00000015ff007819 */ /* 0x000fe80000011600 */
[----:B------:R-:W-:Y:S11]  /*74f0*/  LOP3.LUT P0, RZ, R0, 0x3, R101, 0x48, !PT ;  /* 0x0000000300ff7812 */ /* 0x000ff60007804865 */
[----:B------:R-:W-:Y:S02]  /*7500*/  @!UPT UIADD3 URZ, UPT, UPT, URZ, URZ, URZ ;  /* 0x000000fffffff290 */ /* 0x000fe4000fffe0ff */
[----:B------:R-:W-:Y:S05]  /*7510*/  @!P0 BRA `(.L_x_113) ;  /* 0x0000000000408947 */ /* 0x000fea0003800000 */
[----:B------:R-:W2:Y:S01]  /*7520*/  LDCU.64 UR8, c[0x4][0x78] ;  /* 0x01000f00ff0877ac */ /* 0x000ea20008000a00 */
[----:B------:R-:W-:Y:S01]  /*7530*/  MOV R3, 0x0 ;  /* 0x0000000000037802 */ /* 0x000fe20000000f00 */
[----:B-1----:R-:W-:Y:S02]  /*7540*/  HFMA2 R12, -RZ, RZ, 0, 5.9604644775390625e-08 ;  /* 0x00000001ff0c7431 */ /* 0x002fe400000001ff */
[----:B------:R-:W-:Y:S02]  /*7550*/  IMAD.MOV.U32 R8, RZ, RZ, 0x192 ;  /* 0x00000192ff087424 */ /* 0x000fe400078e00ff */
[----:B------:R-:W-:Y:S01]  /*7560*/  IMAD.MOV.U32 R13, RZ, RZ, RZ ;  /* 0x000000ffff0d7224 */ /* 0x000fe200078e00ff */
[----:B------:R-:W1:Y:S01]  /*7570*/  LDCU.64 UR6, c[0x4][0x80] ;  /* 0x01001000ff0677ac */ /* 0x000e620008000a00 */
[----:B------:R-:W3:Y:S01]  /*7580*/  LDC.64 R2, c[0x4][R3] ;  /* 0x0100000003027b82 */ /* 0x000ee20000000a00 */
[----:B------:R-:W4:Y:S01]  /*7590*/  LDCU.64 UR4, c[0x4][0x18] ;  /* 0x01000300ff0477ac */ /* 0x000f220008000a00 */
[----:B--2---:R-:W-:Y:S01]  /*75a0*/  MOV R5, UR9 ;  /* 0x0000000900057c02 */ /* 0x004fe20008000f00 */
[----:B------:R-:W-:Y:S01]  /*75b0*/  IMAD.U32 R4, RZ, RZ, UR8 ;  /* 0x00000008ff047e24 */ /* 0x000fe2000f8e00ff */
[----:B-1----:R-:W-:Y:S01]  /*75c0*/  MOV R7, UR7 ;  /* 0x0000000700077c02 */ /* 0x002fe20008000f00 */
[----:B------:R-:W-:Y:S01]  /*75d0*/  IMAD.U32 R6, RZ, RZ, UR6 ;  /* 0x00000006ff067e24 */ /* 0x000fe2000f8e00ff */
[----:B----4-:R-:W-:Y:S01]  /*75e0*/  MOV R11, UR5 ;  /* 0x00000005000b7c02 */ /* 0x010fe20008000f00 */
[----:B------:R-:W-:Y:S02]  /*75f0*/  IMAD.U32 R10, RZ, RZ, UR4 ;  /* 0x00000004ff0a7e24 */ /* 0x000fe4000f8e00ff */
[----:B------:R-:W-:Y:S07]  /*7600*/  LEPC R20, `(.L_x_113) ;  /* 0x000000001014794e */ /* 0x000fee0000000000 */
[----:B---3--:R-:W-:Y:S05]  /*7610*/  CALL.ABS.NOINC R2 ;  /* 0x0000000002007343 */ /* 0x008fea0003c00000 */
.L_x_113:
        /* <DEDUP_REMOVED lines=148> */
[----:B------:R-:W-:Y:S02]  /*7f60*/  UIADD3 UR8, UP0, UPT, UR52, 0x680, URZ ;  /* 0x0000068034087890 */ /* 0x000fe4000ff1e0ff */
[----:B------:R-:W-:Y:S02]  /*7f70*/  UIADD3 UR5, UPT, UPT, UR41, 0x80, URZ ;  /* 0x0000008029057890 */ /* 0x000fe4000fffe0ff */
[----:B------:R-:W-:Y:S01]  /*7f80*/  MOV R109, UR10 ;  /* 0x0000000a006d7c02 */ /* 0x000fe20008000f00 */
[----:B------:R-:W-:Y:S01]  /*7f90*/  UIADD3.X UR9, UPT, UPT, URZ, UR53, URZ, UP0, !UPT ;  /* 0x00000035ff097290 */ /* 0x000fe200087fe4ff */
[----:B------:R-:W-:Y:S02]  /*7fa0*/  UMOV UR6, UR42 ;  /* 0x0000002a00067c82 */ /* 0x000fe40008000000 */
[----:B------:R-:W-:Y:S01]  /*7fb0*/  R2UR UR4, R109 ;  /* 0x000000006d0472ca */ /* 0x000fe200000e0000 */
[----:B------:R-:W-:Y:S11]  /*7fc0*/  UMOV UR7, UR36 ;  /* 0x0000002400077c82 */ /* 0x000ff60008000000 */
[----:B------:R-:W-:Y:S01]  /*7fd0*/  @!UPT UIADD3 URZ, UPT, UPT, URZ, URZ, URZ ;  /* 0x000000fffffff290 */ /* 0x000fe2000fffe0ff */
[----:B------:R2:W-:Y:S01]  /*7fe0*/  UTMASTG.3D [UR4], [UR8] ;  /* 0x00000004080073b5 */ /* 0x0005e20008010000 */
[----:B------:R0:W-:Y:S01]  /*7ff0*/  UTMACMDFLUSH ;  /* 0x00000000000079b7 */ /* 0x0001e20000000000 */
[----:B--2---:R-:W-:Y:S04]  /*8000*/  DEPBAR.LE SB0, 0x1 ;  /* 0x000080400000791a */ /* 0x004fe80000000000 */
.L_x_115:
[----:B------:R-:W-:Y:S05]  /*8010*/  BSYNC.RECONVERGENT B0 ;  /* 0x0000000000007941 */ /* 0x000fea0003800200 */
.L_x_114:
        /* <DEDUP_REMOVED lines=15> */
.L_x_119:
[----:B------:R-:W-:Y:S05]  /*8110*/  BSYNC B0 ;  /* 0x0000000000007941 */ /* 0x000fea0003800000 */
.L_x_118:
        /* <DEDUP_REMOVED lines=19> */
.L_x_117:
[----:B------:R-:W-:Y:S05]  /*8250*/  BSYNC B1 ;  /* 0x0000000000017941 */ /* 0x000fea0003800000 */
.L_x_116:
        /* <DEDUP_REMOVED lines=21> */
.L_x_121:
[----:B------:R-:W-:Y:S01]  /*83b0*/  ISETP.NE.AND P0, PT, R110, RZ, PT ;  /* 0x000000ff6e00720c */ /* 0x000fe20003f05270 */
[----:B------:R-:W-:Y:S05]  /*83c0*/  WARPSYNC.ALL ;  /* 0x0000000000007948 */ /* 0x000fea0003800000 */
[----:B------:R-:W-:Y:S01]  /*83d0*/  R2UR UR4, R48 ;  /* 0x00000000300472ca */ /* 0x000fe200000e0000 */
[----:B------:R-:W-:Y:S01]  /*83e0*/  BSSY.RECONVERGENT B0, `(.L_x_122) ;  /* 0x000009c000007945 */ /* 0x000fe20003800200 */
[-C--:B------:R-:W-:Y:S02]  /*83f0*/  F2FP.F16.E5M2.UNPACK_B R2, R80.reuse ;  /* 0x00000050ff02723e */ /* 0x080fe400020004ff */
[----:B------:R-:W-:Y:S02]  /*8400*/  F2FP.F16.E5M2.UNPACK_B R80, R80.H1 ;  /* 0x00000050ff50723e */ /* 0x000fe400030004ff */
[-C--:B------:R-:W-:Y:S01]  /*8410*/  F2FP.F16.E5M2.UNPACK_B R51, R81.reuse ;  /* 0x00000051ff33723e */ /* 0x080fe200020004ff */
[--C-:B------:R-:W-:Y:S01]  /*8420*/  HADD2.F32 R0, -RZ, R2.reuse.H0_H0 ;  /* 0x20000002ff007230 */ /* 0x100fe20000004100 */
[----:B------:R-:W-:Y:S01]  /*8430*/  F2FP.F16.E5M2.UNPACK_B R81, R81.H1 ;  /* 0x00000051ff51723e */ /* 0x000fe200030004ff */
[----:B------:R-:W-:Y:S01]  /*8440*/  HADD2.F32 R2, -RZ, R2.H1_H1 ;  /* 0x30000002ff027230 */ /* 0x000fe20000004100 */
[-C--:B------:R-:W-:Y:S01]  /*8450*/  F2FP.F16.E5M2.UNPACK_B R55, R82.reuse ;  /* 0x00000052ff37723e */ /* 0x080fe200020004ff */
[--C-:B------:R-:W-:Y:S01]  /*8460*/  HADD2.F32 R3, -RZ, R80.reuse.H0_H0 ;  /* 0x20000050ff037230 */ /* 0x100fe20000004100 */
[----:B------:R-:W-:Y:S01]  /*8470*/  F2FP.F16.E5M2.UNPACK_B R82, R82.H1 ;  /* 0x00000052ff52723e */ /* 0x000fe200030004ff */
[----:B-1----:R-:W-:Y:S01]  /*8480*/  LDTM.16dp32bit_t0_t15.x32 R4, tmem[UR4+0xc0] ;  /* 0x0000c004000479ee */ /* 0x002fe20008a80000 */
[----:B------:R-:W1:Y:S01]  /*8490*/  LDTM.16dp32bit_t16_t31.x32 R4, tmem[UR4+0xe0] ;  /* 0x0000e004000479ee */ /* 0x000e620008aa0000 */
[----:B------:R-:W-:Y:S01]  /*84a0*/  NOP ;  /* 0x0000000000007918 */ /* 0x000fe20000000000 */
[--C-:B------:R-:W-:Y:S01]  /*84b0*/  HADD2.F32 R50, -RZ, R51.reuse.H0_H0 ;  /* 0x20000033ff327230 */ /* 0x100fe20000004100 */
[----:B------:R-:W-:Y:S01]  /*84c0*/  R2UR UR5, R113 ;  /* 0x00000000710572ca */ /* 0x000fe200000e0000 */
[----:B------:R-:W-:Y:S01]  /*84d0*/  HADD2.F32 R51, -RZ, R51.H1_H1 ;  /* 0x30000033ff337230 */ /* 0x000fe20000004100 */
[----:B------:R-:W-:Y:S01]  /*84e0*/  F2FP.F16.E5M2.UNPACK_B R59, R83 ;  /* 0x00000053ff3b723e */ /* 0x000fe200020004ff */
[--C-:B------:R-:W-:Y:S01]  /*84f0*/  HADD2.F32 R54, -RZ, R55.reuse.H0_H0 ;  /* 0x20000037ff367230 */ /* 0x100fe20000004100 */
[----:B------:R-:W-:Y:S01]  /*8500*/  F2FP.F16.E5M2.UNPACK_B R63, R84 ;  /* 0x00000054ff3f723e */ /* 0x000fe200020004ff */
[----:B------:R-:W-:Y:S01]  /*8510*/  HADD2.F32 R55, -RZ, R55.H1_H1 ;  /* 0x30000037ff377230 */ /* 0x000fe20000004100 */
[----:B------:R-:W-:Y:S01]  /*8520*/  F2FP.F16.E5M2.UNPACK_B R67, R85 ;  /* 0x00000055ff43723e */ /* 0x000fe200020004ff */
[--C-:B------:R-:W-:Y:S01]  /*8530*/  HADD2.F32 R58, -RZ, R59.reuse.H0_H0 ;  /* 0x2000003bff3a7230 */ /* 0x100fe20000004100 */
[----:B------:R-:W-:Y:S01]  /*8540*/  F2FP.F16.E5M2.UNPACK_B R71, R86 ;  /* 0x00000056ff47723e */ /* 0x000fe200020004ff */
[----:B------:R-:W-:Y:S01]  /*8550*/  HADD2.F32 R59, -RZ, R59.H1_H1 ;  /* 0x3000003bff3b7230 */ /* 0x000fe20000004100 */
[----:B------:R-:W-:Y:S01]  /*8560*/  F2FP.F16.E5M2.UNPACK_B R74, R87 ;  /* 0x00000057ff4a723e */ /* 0x000fe200020004ff */
[--C-:B------:R-:W-:Y:S01]  /*8570*/  HADD2.F32 R62, -RZ, R63.reuse.H0_H0 ;  /* 0x2000003fff3e7230 */ /* 0x100fe20000004100 */
[----:B------:R-:W-:Y:S01]  /*8580*/  F2FP.F16.E5M2.UNPACK_B R83, R83.H1 ;  /* 0x00000053ff53723e */ /* 0x000fe200030004ff */
[----:B------:R-:W-:Y:S01]  /*8590*/  UIADD3 UR5, UPT, UPT, UR5, 0xd0, URZ ;  /* 0x000000d005057890 */ /* 0x000fe2000fffe0ff */
[----:B------:R-:W-:Y:S01]  /*85a0*/  HADD2.F32 R63, -RZ, R63.H1_H1 ;  /* 0x3000003fff3f7230 */ /* 0x000fe20000004100 */
[----:B------:R-:W-:Y:S01]  /*85b0*/  F2FP.F16.E5M2.UNPACK_B R84, R84.H1 ;  /* 0x00000054ff54723e */ /* 0x000fe200030004ff */
[--C-:B------:R-:W-:Y:S01]  /*85c0*/  HADD2.F32 R66, -RZ, R67.reuse.H0_H0 ;  /* 0x20000043ff427230 */ /* 0x100fe20000004100 */
[----:B------:R-:W-:Y:S01]  /*85d0*/  UPRMT UR5, UR37, 0x654, UR5 ;  /* 0x0000065425057896 */ /* 0x000fe20008000005 */
[----:B------:R-:W-:Y:S01]  /*85e0*/  HADD2.F32 R67, -RZ, R67.H1_H1 ;  /* 0x30000043ff437230 */ /* 0x000fe20000004100 */
[----:B------:R-:W-:Y:S01]  /*85f0*/  F2FP.F16.E5M2.UNPACK_B R85, R85.H1 ;  /* 0x00000055ff55723e */ /* 0x000fe200030004ff */
[--C-:B------:R-:W-:Y:S02]  /*8600*/  HADD2.F32 R70, -RZ, R71.reuse.H0_H0 ;  /* 0x20000047ff467230 */ /* 0x100fe40000004100 */
[C---:B-1----:R-:W-:Y:S01]  /*8610*/  FMUL R4, R47.reuse, R4 ;  /* 0x000000042f047220 */ /* 0x042fe20000400000 */
[C---:B------:R-:W-:Y:S01]  /*8620*/  FMUL R5, R47.reuse, R5 ;  /* 0x000000052f057220 */ /* 0x040fe20000400000 */
[C---:B------:R-:W-:Y:S01]  /*8630*/  FMUL R8, R47.reuse, R8 ;  /* 0x000000082f087220 */ /* 0x040fe20000400000 */
[----:B------:R-:W-:Y:S01]  /*8640*/  FMUL R9, R47, R9 ;  /* 0x000000092f097220 */ /* 0x000fe20000400000 */
[C---:B------:R-:W-:Y:S01]  /*8650*/  FFMA R4, R49.reuse, R0, R4 ;  /* 0x0000000031047223 */ /* 0x040fe20000000004 */
[----:B------:R-:W-:Y:S01]  /*8660*/  SYNCS.ARRIVE.TRANS64.RED.A1T0 RZ, [UR5], RZ ;  /* 0x000000ffffff79a7 */ /* 0x000fe20008100405 */
        /* <DEDUP_REMOVED lines=8> */
[----:B------:R-:W-:Y:S02]  /*86f0*/  HADD2.F32 R71, -RZ, R71.H1_H1 ;  /* 0x30000047ff477230 */ /* 0x000fe40000004100 */
[C---:B------:R-:W-:Y:S01]  /*8700*/  FMUL R25, R47.reuse, R30 ;  /* 0x0000001e2f197220 */ /* 0x040fe20000400000 */
[C---:B------:R-:W-:Y:S01]  /*8710*/  FMUL R30, R47.reuse, R35 ;  /* 0x000000232f1e7220 */ /* 0x040fe20000400000 */
[----:B------:R-:W-:Y:S02]  /*8720*/  HADD2.F32 R48, -RZ, R80.H1_H1 ;  /* 0x30000050ff307230 */ /* 0x000fe40000004100 */
[C---:B------:R-:W-:Y:S01]  /*8730*/  FMUL R6, R47.reuse, R6 ;  /* 0x000000062f067220 */ /* 0x040fe20000400000 */
[C---:B------:R-:W-:Y:S01]  /*8740*/  FMUL R7, R47.reuse, R7 ;  /* 0x000000072f077220 */ /* 0x040fe20000400000 */
[--C-:B------:R-:W-:Y:S02]  /*8750*/  HADD2.F32 R52, -RZ, R81.reuse.H0_H0 ;  /* 0x20000051ff347230 */ /* 0x100fe40000004100 */
[----:B------:R-:W-:Y:S01]  /*8760*/  FMUL R10, R47, R10 ;  /* 0x0000000a2f0a7220 */ /* 0x000fe20000400000 */
[C---:B------:R-:W-:Y:S01]  /*8770*/  FFMA R6, R49.reuse, R3, R6 ;  /* 0x0000000331067223 */ /* 0x040fe20000000006 */
[----:B------:R-:W-:Y:S02]  /*8780*/  HADD2.F32 R53, -RZ, R81.H1_H1 ;  /* 0x30000051ff357230 */ /* 0x000fe40000004100 */
[C---:B------:R-:W-:Y:S01]  /*8790*/  FFMA R7, R49.reuse, R48, R7 ;  /* 0x0000003031077223 */ /* 0x040fe20000000007 */
[C---:B------:R-:W-:Y:S01]  /*87a0*/  FFMA R8, R49.reuse, R50, R8 ;  /* 0x0000003231087223 */ /* 0x040fe20000000008 */
[C---:B------:R-:W-:Y:S01]  /*87b0*/  FFMA R9, R49.reuse, R51, R9 ;  /* 0x0000003331097223 */ /* 0x040fe20000000009 */
[----:B------:R-:W-:Y:S01]  /*87c0*/  FFMA R10, R49, R52, R10 ;  /* 0x00000034310a7223 */ /* 0x000fe2000000000a */
[--C-:B------:R-:W-:Y:S01]  /*87d0*/  HADD2.F32 R48, -RZ, R74.reuse.H0_H0 ;  /* 0x2000004aff307230 */ /* 0x100fe20000004100 */
[----:B------:R-:W-:Y:S01]  /*87e0*/  F2FP.SATFINITE.E5M2.F32.PACK_AB_MERGE_C R77, R7, R6, RZ ;  /* 0x00000006074d723e */ /* 0x000fe200048060ff */
[C---:B------:R-:W-:Y:S01]  /*87f0*/  FMUL R7, R47.reuse, R24 ;  /* 0x000000182f077220 */ /* 0x040fe20000400000 */
[C---:B------:R-:W-:Y:S01]  /*8800*/  FMUL R24, R47.reuse, R29 ;  /* 0x0000001d2f187220 */ /* 0x040fe20000400000 */
[C---:B------:R-:W-:Y:S01]  /*8810*/  FMUL R29, R47.reuse, R34 ;  /* 0x000000222f1d7220 */ /* 0x040fe20000400000 */
[----:B------:R-:W-:Y:S02]  /*8820*/  HADD2.F32 R74, -RZ, R74.H1_H1 ;  /* 0x3000004aff4a7230 */ /* 0x000fe40000004100 */
[C---:B------:R-:W-:Y:S01]  /*8830*/  FMUL R11, R47.reuse, R11 ;  /* 0x0000000b2f0b7220 */ /* 0x040fe20000400000 */
[--C-:B------:R-:W-:Y:S02]  /*8840*/  HADD2.F32 R56, -RZ, R82.reuse.H0_H0 ;  /* 0x20000052ff387230 */ /* 0x100fe40000004100 */
[----:B------:R-:W-:Y:S01]  /*8850*/  FMUL R14, R47, R14 ;  /* 0x0000000e2f0e7220 */ /* 0x000fe20000400000 */
[----:B------:R-:W-:Y:S02]  /*8860*/  HADD2.F32 R57, -RZ, R82.H1_H1 ;  /* 0x30000052ff397230 */ /* 0x000fe40000004100 */
[C---:B------:R-:W-:Y:S01]  /*8870*/  FFMA R11, R49.reuse, R53, R11 ;  /* 0x00000035310b7223 */ /* 0x040fe2000000000b */
[----:B------:R-:W-:Y:S01]  /*8880*/  F2FP.F16.E5M2.UNPACK_B R86, R86.H1 ;  /* 0x00000056ff56723e */ /* 0x000fe200030004ff */
[C---:B------:R-:W-:Y:S01]  /*8890*/  FFMA R12, R49.reuse, R54, R12 ;  /* 0x00000036310c7223 */ /* 0x040fe2000000000c */
[C---:B------:R-:W-:Y:S01]  /*88a0*/  FFMA R13, R49.reuse, R55, R13 ;  /* 0x00000037310d7223 */ /* 0x040fe2000000000d */
[----:B------:R-:W-:Y:S01]  /*88b0*/  F2FP.F16.E5M2.UNPACK_B R87, R87.H1 ;  /* 0x00000057ff57723e */ /* 0x000fe200030004ff */
[----:B------:R-:W-:Y:S01]  /*88c0*/  FFMA R14, R49, R56, R14 ;  /* 0x00000038310e7223 */ /* 0x000fe2000000000e */
[----:B------:R-:W-:Y:S01]  /*88d0*/  F2FP.SATFINITE.E5M2.F32.PACK_AB_MERGE_C R10, R11, R10, RZ ;  /* 0x0000000a0b0a723e */ /* 0x000fe200048060ff */
[C---:B------:R-:W-:Y:S01]  /*88e0*/  FMUL R15, R47.reuse, R15 ;  /* 0x0000000f2f0f7220 */ /* 0x040fe20000400000 */
[--C-:B------:R-:W-:Y:S02]  /*88f0*/  HADD2.F32 R60, -RZ, R83.reuse.H0_H0 ;  /* 0x20000053ff3c7230 */ /* 0x100fe40000004100 */
[----:B------:R-:W-:Y:S01]  /*8900*/  FMUL R18, R47, R18 ;  /* 0x000000122f127220 */ /* 0x000fe20000400000 */
[----:B------:R-:W-:Y:S02]  /*8910*/  HADD2.F32 R61, -RZ, R83.H1_H1 ;  /* 0x30000053ff3d7230 */ /* 0x000fe40000004100 */
[----:B------:R-:W-:Y:S01]  /*8920*/  FFMA R15, R49, R57, R15 ;  /* 0x00000039310f7223 */ /* 0x000fe2000000000f */
[----:B------:R-:W-:Y:S01]  /*8930*/  IADD3 R45, PT, PT, R45, 0x1, RZ ;  /* 0x000000012d2d7810 */ /* 0x000fe20007ffe0ff */
[C---:B------:R-:W-:Y:S01]  /*8940*/  FFMA R16, R49.reuse, R58, R16 ;  /* 0x0000003a31107223 */ /* 0x040fe20000000010 */
        /* <DEDUP_REMOVED lines=8> */
[C---:B------:R-:W-:Y:S01]  /*89d0*/  FFMA R0, R49.reuse, R62, R0 ;  /* 0x0000003e31007223 */ /* 0x040fe20000000000 */
[C---:B------:R-:W-:Y:S01]  /*89e0*/  FFMA R2, R49.reuse, R63, R2 ;  /* 0x0000003f31027223 */ /* 0x040fe20000000002 */
[--C-:B------:R-:W-:Y:S02]  /*89f0*/  HADD2.F32 R68, -RZ, R85.reuse.H0_H0 ;  /* 0x20000055ff447230 */ /* 0x100fe40000004100 */
[----:B------:R-:W-:Y:S01]  /*8a00*/  FFMA R3, R49, R64, R3 ;  /* 0x0000004031037223 */ /* 0x000fe20000000003 */
[----:B------:R-:W-:Y:S02]  /*8a10*/  HADD2.F32 R69, -RZ, R85.H1_H1 ;  /* 0x30000055ff457230 */ /* 0x000fe40000004100 */
[C---:B------:R-:W-:Y:S01]  /*8a20*/  FMUL R21, R47.reuse, R26 ;  /* 0x0000001a2f157220 */ /* 0x040fe20000400000 */
[----:B------:R-:W-:Y:S01]  /*8a30*/  FMUL R22, R47, R27 ;  /* 0x0000001b2f167220 */ /* 0x000fe20000400000 */
[C---:B------:R-:W-:Y:S01]  /*8a40*/  FFMA R6, R49.reuse, R65, R6 ;  /* 0x0000004131067223 */ /* 0x040fe20000000006 */
[----:B------:R-:W-:Y:S01]  /*8a50*/  FFMA R7, R49, R66, R7 ;  /* 0x0000004231077223 */ /* 0x000fe20000000007 */
[----:B------:R-:W-:Y:S01]  /*8a60*/  FMUL R23, R47, R28 ;  /* 0x0000001c2f177220 */ /* 0x000fe20000400000 */
[C---:B------:R-:W-:Y:S01]  /*8a70*/  FFMA R20, R49.reuse, R67, R20 ;  /* 0x0000004331147223 */ /* 0x040fe20000000014 */
[--C-:B------:R-:W-:Y:S02]  /*8a80*/  HADD2.F32 R72, -RZ, R86.reuse.H0_H0 ;  /* 0x20000056ff487230 */ /* 0x100fe40000004100 */
[C---:B------:R-:W-:Y:S01]  /*8a90*/  FFMA R21, R49.reuse, R68, R21 ;  /* 0x0000004431157223 */ /* 0x040fe20000000015 */
[----:B------:R-:W-:Y:S02]  /*8aa0*/  HADD2.F32 R73, -RZ, R86.H1_H1 ;  /* 0x30000056ff497230 */ /* 0x000fe40000004100 */
[----:B------:R-:W-:Y:S01]  /*8ab0*/  FFMA R22, R49, R69, R22 ;  /* 0x0000004531167223 */ /* 0x000fe20000000016 */
[C---:B------:R-:W-:Y:S01]  /*8ac0*/  FMUL R26, R47.reuse, R31 ;  /* 0x0000001f2f1a7220 */ /* 0x040fe20000400000 */
[----:B------:R-:W-:Y:S01]  /*8ad0*/  FMUL R27, R47, R32 ;  /* 0x000000202f1b7220 */ /* 0x000fe20000400000 */
[----:B------:R-:W-:Y:S01]  /*8ae0*/  FFMA R23, R49, R70, R23 ;  /* 0x0000004631177223 */ /* 0x000fe20000000017 */
[----:B------:R-:W-:Y:S01]  /*8af0*/  FMUL R28, R47, R33 ;  /* 0x000000212f1c7220 */ /* 0x000fe20000400000 */
[C---:B------:R-:W-:Y:S01]  /*8b00*/  FFMA R24, R49.reuse, R71, R24 ;  /* 0x0000004731187223 */ /* 0x040fe20000000018 */
[--C-:B------:R-:W-:Y:S02]  /*8b10*/  HADD2.F32 R75, -RZ, R87.reuse.H0_H0 ;  /* 0x20000057ff4b7230 */ /* 0x100fe40000004100 */
[C---:B------:R-:W-:Y:S01]  /*8b20*/  FFMA R25, R49.reuse, R72, R25 ;  /* 0x0000004831197223 */ /* 0x040fe20000000019 */
[----:B------:R-:W-:Y:S02]  /*8b30*/  HADD2.F32 R76, -RZ, R87.H1_H1 ;  /* 0x30000057ff4c7230 */ /* 0x000fe40000004100 */
[----:B------:R-:W-:Y:S01]  /*8b40*/  FFMA R26, R49, R73, R26 ;  /* 0x00000049311a7223 */ /* 0x000fe2000000001a */
[----:B------:R-:W-:Y:S01]  /*8b50*/  F2FP.SATFINITE.E5M2.F32.PACK_AB_MERGE_C R14, R15, R14, RZ ;  /* 0x0000000e0f0e723e */ /* 0x000fe200048060ff */
[----:B------:R-:W-:Y:S01]  /*8b60*/  FFMA R27, R49, R48, R27 ;  /* 0x00000030311b7223 */ /* 0x000fe2000000001b */
[----:B------:R-:W-:Y:S01]  /*8b70*/  F2FP.SATFINITE.E5M2.F32.PACK_AB_MERGE_C R18, R19, R18, RZ ;  /* 0x000000121312723e */ /* 0x000fe200048060ff */
[C---:B------:R-:W-:Y:S01]  /*8b80*/  FFMA R28, R49.reuse, R74, R28 ;  /* 0x0000004a311c7223 */ /* 0x040fe2000000001c */
[C---:B------:R-:W-:Y:S01]  /*8b90*/  FFMA R29, R49.reuse, R75, R29 ;  /* 0x0000004b311d7223 */ /* 0x040fe2000000001d */
[----:B------:R-:W-:Y:S01]  /*8ba0*/  FFMA R30, R49, R76, R30 ;  /* 0x0000004c311e7223 */ /* 0x000fe2000000001e */
[----:B------:R-:W-:Y:S02]  /*8bb0*/  F2FP.SATFINITE.E5M2.F32.PACK_AB_MERGE_C R32, R5, R4, R77 ;  /* 0x000000040520723e */ /* 0x000fe4000480604d */
[----:B------:R-:W-:Y:S02]  /*8bc0*/  F2FP.SATFINITE.E5M2.F32.PACK_AB_MERGE_C R33, R9, R8, R10 ;  /* 0x000000080921723e */ /* 0x000fe4000480600a */
        /* <DEDUP_REMOVED lines=10> */
[----:B------:R-:W-:Y:S05]  /*8c70*/  F2FP.SATFINITE.E5M2.F32.PACK_AB_MERGE_C R7, R28, R27, R29 ;  /* 0x0000001b1c07723e */ /* 0x000fea000480601d */
        /* <DEDUP_REMOVED lines=18> */
.L_x_123:
[----:B------:R-:W-:Y:S05]  /*8da0*/  BSYNC.RECONVERGENT B0 ;  /* 0x0000000000007941 */ /* 0x000fea0003800200 */
.L_x_122:
[----:B------:R-:W-:Y:S01]  /*8db0*/  BAR.SYNC.DEFER_BLOCKING 0x1, 0x80 ;  /* 0x0042000000007b1d */ /* 0x000fe20000010000 */
[----:B------:R-:W-:Y:S01]  /*8dc0*/  ISETP.NE.AND P2, PT, R111, RZ, PT ;  /* 0x000000ff6f00720c */ /* 0x000fe20003f45270 */
[----:B------:R-:W-:Y:S01]  /*8dd0*/  IMAD.IADD R14, R43, 0x1, R94 ;  /* 0x000000012b0e7824 */ /* 0x000fe200078e025e */
[----:B------:R-:W-:Y:S01]  /*8de0*/  ISETP.NE.AND P0, PT, R112, 0x2, PT ;  /* 0x000000027000780c */ /* 0x000fe20003f05270 */
[----:B------:R-:W-:Y:S01]  /*8df0*/  IMAD.IADD R15, R44, 0x1, R95 ;  /* 0x000000012c0f7824 */ /* 0x000fe200078e025f */
[----:B------:R-:W-:Y:S02]  /*8e00*/  ISETP.NE.AND P1, PT, R45, 0x4, PT ;  /* 0x000000042d00780c */ /* 0x000fe40003f25270 */
[----:B------:R-:W-:Y:S02]  /*8e10*/  SEL R2, RZ, 0x1, P0 ;  /* 0x00000001ff027807 */ /* 0x000fe40000000000 */
[----:B------:R-:W-:Y:S02]  /*8e20*/  SEL R0, RZ, 0x1, P1 ;  /* 0x00000001ff007807 */ /* 0x000fe40000800000 */
[----:B------:R-:W-:Y:S02]  /*8e30*/  LOP3.LUT R106, R106, R2, RZ, 0x3c, !PT ;  /* 0x000000026a6a7212 */ /* 0x000fe400078e3cff */
[----:B------:R-:W-:Y:S02]  /*8e40*/  LOP3.LUT R107, R107, R0, RZ, 0x3c, !PT ;  /* 0x000000006b6b7212 */ /* 0x000fe400078e3cff */
[----:B------:R-:W-:Y:S02]  /*8e50*/  @P2 R2UR UR36, R103 ;  /* 0x00000000672422ca */ /* 0x000fe400000e0000 */
[----:B------:R-:W-:Y:S02]  /*8e60*/  SEL R112, R112, RZ, P0 ;  /* 0x000000ff70707207 */ /* 0x000fe40000000000 */
[----:B------:R-:W-:Y:S01]  /*8e70*/  SEL R45, R45, RZ, P1 ;  /* 0x000000ff2d2d7207 */ /* 0x000fe20000800000 */
[----:B------:R-:W-:Y:S10]  /*8e80*/  @P2 BRA `(.L_x_124) ;  /* 0xffffffbc00382947 */ /* 0x000ff4000383ffff */
[----:B------:R-:W-:Y:S05]  /*8e90*/  EXIT ;  /* 0x000000000000794d */ /* 0x000fea0003800000 */
.L_x_19:
[----:B--2---:R2:W1:Y:S02]  /*8ea0*/  SYNCS.PHASECHK.TRANS64.TRYWAIT P0, [R2+URZ+0x100], R3 ;  /* 0x00010003020075a7 */ /* 0x00446400080011ff */
[----:B-1----:R-:W-:Y:S05]  /*8eb0*/  @!P0 NANOSLEEP.SYNCS 0x989680 ;  /* 0x009896800000895d */ /* 0x002fea0003900000 */
[----:B------:R-:W1:Y:S02]  /*8ec0*/  @!P0 SYNCS.PHASECHK.TRANS64 P0, [R2+URZ+0x100], R3 ;  /* 0x00010003020085a7 */ /* 0x000e6400080010ff */
[----:B-1----:R-:W-:Y:S05]  /*8ed0*/  @!P0 BRA `(.L_x_19) ;  /* 0xfffffffc00f08947 */ /* 0x002fea000383ffff */
[----:B------:R-:W-:Y:S05]  /*8ee0*/  BRA `(.L_x_125) ;  /* 0xffffff8400bc7947 */ /* 0x000fea000383ffff */
.L_x_22:
[----:B-1----:R-:W-:-:S07]  /*8ef0*/  MOV R2, UR33 ;  /* 0x0000002100027c02 */ /* 0x002fce0008000f00 */
.L_x_126:
[----:B-1----:R1:W2:Y:S02]  /*8f00*/  SYNCS.PHASECHK.TRANS64.TRYWAIT P0, [R2+URZ+0x20], R4 ;  /* 0x00002004020075a7 */ /* 0x0022a400080011ff */
[----:B--2---:R-:W-:Y:S05]  /*8f10*/  @!P0 NANOSLEEP.SYNCS 0x989680 ;  /* 0x009896800000895d */ /* 0x004fea0003900000 */
[----:B------:R-:W2:Y:S02]  /*8f20*/  @!P0 SYNCS.PHASECHK.TRANS64 P0, [R2+URZ+0x20], R4 ;  /* 0x00002004020085a7 */ /* 0x000ea400080010ff */
[----:B--2---:R-:W-:Y:S05]  /*8f30*/  @!P0 BRA `(.L_x_126) ;  /* 0xfffffffc00f08947 */ /* 0x004fea000383ffff */
[----:B------:R-:W-:Y:S05]  /*8f40*/  BRA `(.L_x_21) ;  /* 0xffffff88000c7947 */ /* 0x000fea000383ffff */
.L_x_28:
[----:B-1----:R-:W-:-:S07]  /*8f50*/  MOV R2, UR17 ;  /* 0x0000001100027c02 */ /* 0x002fce0008000f00 */
.L_x_127:
[----:B-1----:R1:W2:Y:S02]  /*8f60*/  SYNCS.PHASECHK.TRANS64.TRYWAIT P0, [R2+URZ+0x20], R4 ;  /* 0x00002004020075a7 */ /* 0x0022a400080011ff */
[----:B--2---:R-:W-:Y:S05]  /*8f70*/  @!P0 NANOSLEEP.SYNCS 0x989680 ;  /* 0x009896800000895d */ /* 0x004fea0003900000 */
[----:B------:R-:W2:Y:S02]  /*8f80*/  @!P0 SYNCS.PHASECHK.TRANS64 P0, [R2+URZ+0x20], R4 ;  /* 0x00002004020085a7 */ /* 0x000ea400080010ff */
[----:B--2---:R-:W-:Y:S05]  /*8f90*/  @!P0 BRA `(.L_x_127) ;  /* 0xfffffffc00f08947 */ /* 0x004fea000383ffff */
[----:B------:R-:W-:Y:S05]  /*8fa0*/  BRA `(.L_x_27) ;  /* 0xffffff8800b47947 */ /* 0x000fea000383ffff */
.L_x_32:
[----:B-1----:R1:W2:Y:S02]  /*8fb0*/  SYNCS.PHASECHK.TRANS64.TRYWAIT P0, [R2+URZ+0x90], R3 ;  /* 0x00009003020075a7 */ /* 0x0022a400080011ff */
[----:B--2---:R-:W-:Y:S05]  /*8fc0*/  @!P0 NANOSLEEP.SYNCS 0x989680 ;  /* 0x009896800000895d */ /* 0x004fea0003900000 */
[----:B------:R-:W2:Y:S02]  /*8fd0*/  @!P0 SYNCS.PHASECHK.TRANS64 P0, [R2+URZ+0x90], R3 ;  /* 0x00009003020085a7 */ /* 0x000ea400080010ff */
[----:B--2---:R-:W-:Y:S05]  /*8fe0*/  @!P0 BRA `(.L_x_32) ;  /* 0xfffffffc00f08947 */ /* 0x004fea000383ffff */
[----:B------:R-:W-:Y:S05]  /*8ff0*/  BRA `(.L_x_128) ;  /* 0xffffff8c00447947 */ /* 0x000fea000383ffff */
.L_x_36:
[----:B----4-:R-:W-:-:S07]  /*9000*/  MOV R0, UR5 ;  /* 0x0000000500007c02 */ /* 0x010fce0008000f00 */
.L_x_129:
[----:B-1----:R1:W2:Y:S02]  /*9010*/  SYNCS.PHASECHK.TRANS64.TRYWAIT P0, [R0+URZ], R2 ;  /* 0x00000002000075a7 */ /* 0x0022a400080011ff */
[----:B--2---:R-:W-:Y:S05]  /*9020*/  @!P0 NANOSLEEP.SYNCS 0x989680 ;  /* 0x009896800000895d */ /* 0x004fea0003900000 */
[----:B------:R-:W2:Y:S02]  /*9030*/  @!P0 SYNCS.PHASECHK.TRANS64 P0, [R0+URZ], R2 ;  /* 0x00000002000085a7 */ /* 0x000ea400080010ff */
[----:B--2---:R-:W-:Y:S05]  /*9040*/  @!P0 BRA `(.L_x_129) ;  /* 0xfffffffc00f08947 */ /* 0x004fea000383ffff */
[----:B------:R-:W-:Y:S05]  /*9050*/  BRA `(.L_x_130) ;  /* 0xffffff9000b47947 */ /* 0x000fea000383ffff */
.L_x_37:
[----:B----4-:R-:W-:-:S07]  /*9060*/  MOV R0, UR5 ;  /* 0x0000000500007c02 */ /* 0x010fce0008000f00 */
.L_x_131:
[----:B-1----:R1:W2:Y:S02]  /*9070*/  SYNCS.PHASECHK.TRANS64.TRYWAIT P0, [R0+URZ], R3 ;  /* 0x00000003000075a7 */ /* 0x0022a400080011ff */
[----:B--2---:R-:W-:Y:S05]  /*9080*/  @!P0 NANOSLEEP.SYNCS 0x989680 ;  /* 0x009896800000895d */ /* 0x004fea0003900000 */
[----:B------:R-:W2:Y:S02]  /*9090*/  @!P0 SYNCS.PHASECHK.TRANS64 P0, [R0+URZ], R3 ;  /* 0x00000003000085a7 */ /* 0x000ea400080010ff */
[----:B--2---:R-:W-:Y:S05]  /*90a0*/  @!P0 BRA `(.L_x_131) ;  /* 0xfffffffc00f08947 */ /* 0x004fea000383ffff */
[----:B------:R-:W-:Y:S05]  /*90b0*/  BRA `(.L_x_132) ;  /* 0xffffff9000c07947 */ /* 0x000fea000383ffff */
.L_x_38:
[----:B----4-:R-:W-:-:S07]  /*90c0*/  MOV R0, UR5 ;  /* 0x0000000500007c02 */ /* 0x010fce0008000f00 */
.L_x_133:
[----:B-1----:R1:W2:Y:S02]  /*90d0*/  SYNCS.PHASECHK.TRANS64.TRYWAIT P0, [R0+URZ], R3 ;  /* 0x00000003000075a7 */ /* 0x0022a400080011ff */
[----:B--2---:R-:W-:Y:S05]  /*90e0*/  @!P0 NANOSLEEP.SYNCS 0x989680 ;  /* 0x009896800000895d */ /* 0x004fea0003900000 */
[----:B------:R-:W2:Y:S02]  /*90f0*/  @!P0 SYNCS.PHASECHK.TRANS64 P0, [R0+URZ], R3 ;  /* 0x00000003000085a7 */ /* 0x000ea400080010ff */
[----:B--2---:R-:W-:Y:S05]  /*9100*/  @!P0 BRA `(.L_x_133) ;  /* 0xfffffffc00f08947 */ /* 0x004fea000383ffff */
[----:B------:R-:W-:Y:S05]  /*9110*/  BRA `(.L_x_134) ;  /* 0xffffff9000cc7947 */ /* 0x000fea000383ffff */
.L_x_41:
[----:B-1----:R1:W2:Y:S02]  /*9120*/  SYNCS.PHASECHK.TRANS64.TRYWAIT P0, [R0+URZ+0xf0], R4 ;  /* 0x0000f004000075a7 */ /* 0x0022a400080011ff */
[----:B--2---:R-:W-:Y:S05]  /*9130*/  @!P0 NANOSLEEP.SYNCS 0x989680 ;  /* 0x009896800000895d */ /* 0x004fea0003900000 */
[----:B------:R-:W2:Y:S02]  /*9140*/  @!P0 SYNCS.PHASECHK.TRANS64 P0, [R0+URZ+0xf0], R4 ;  /* 0x0000f004000085a7 */ /* 0x000ea400080010ff */
[----:B--2---:R-:W-:Y:S05]  /*9150*/  @!P0 BRA `(.L_x_41) ;  /* 0xfffffffc00f08947 */ /* 0x004fea000383ffff */
[----:B------:R-:W-:Y:S05]  /*9160*/  BRA `(.L_x_135) ;  /* 0xffffff9400287947 */ /* 0x000fea000383ffff */
.L_x_42:
[----:B------:R-:W-:-:S07]  /*9170*/  MOV R0, UR5 ;  /* 0x0000000500007c02 */ /* 0x000fce0008000f00 */
.L_x_136:
[----:B-1----:R1:W2:Y:S02]  /*9180*/  SYNCS.PHASECHK.TRANS64.TRYWAIT P0, [R0+URZ+0xa0], R5 ;  /* 0x0000a005000075a7 */ /* 0x0022a400080011ff */
[----:B--2---:R-:W-:Y:S05]  /*9190*/  @!P0 NANOSLEEP.SYNCS 0x989680 ;  /* 0x009896800000895d */ /* 0x004fea0003900000 */
[----:B------:R-:W2:Y:S02]  /*91a0*/  @!P0 SYNCS.PHASECHK.TRANS64 P0, [R0+URZ+0xa0], R5 ;  /* 0x0000a005000085a7 */ /* 0x000ea400080010ff */
[----:B--2---:R-:W-:Y:S05]  /*91b0*/  @!P0 BRA `(.L_x_136) ;  /* 0xfffffffc00f08947 */ /* 0x004fea000383ffff */
[----:B------:R-:W-:Y:S05]  /*91c0*/  BRA `(.L_x_137) ;  /* 0xffffff9400387947 */ /* 0x000fea000383ffff */
.L_x_43:
[----:B-1----:R1:W2:Y:S02]  /*91d0*/  SYNCS.PHASECHK.TRANS64.TRYWAIT P1, [R0+URZ+0x90], R4 ;  /* 0x00009004000075a7 */ /* 0x0022a400080211ff */
[----:B--2---:R-:W-:Y:S05]  /*91e0*/  @!P1 NANOSLEEP.SYNCS 0x989680 ;  /* 0x009896800000995d */ /* 0x004fea0003900000 */
[----:B------:R-:W2:Y:S02]  /*91f0*/  @!P1 SYNCS.PHASECHK.TRANS64 P1, [R0+URZ+0x90], R4 ;  /* 0x00009004000095a7 */ /* 0x000ea400080210ff */
[----:B--2---:R-:W-:Y:S05]  /*9200*/  @!P1 BRA `(.L_x_43) ;  /* 0xfffffffc00f09947 */ /* 0x004fea000383ffff */
[----:B------:R-:W-:Y:S05]  /*9210*/  BRA `(.L_x_138) ;  /* 0xffffff9400687947 */ /* 0x000fea000383ffff */
.L_x_46:
[----:B------:R-:W-:-:S07]  /*9220*/  MOV R0, UR5 ;  /* 0x0000000500007c02 */ /* 0x000fce0008000f00 */
.L_x_139:
[----:B-1----:R1:W2:Y:S02]  /*9230*/  SYNCS.PHASECHK.TRANS64.TRYWAIT P0, [R0+URZ+0xa0], R2 ;  /* 0x0000a002000075a7 */ /* 0x0022a400080011ff */
[----:B--2---:R-:W-:Y:S05]  /*9240*/  @!P0 NANOSLEEP.SYNCS 0x989680 ;  /* 0x009896800000895d */ /* 0x004fea0003900000 */
[----:B------:R-:W2:Y:S02]  /*9250*/  @!P0 SYNCS.PHASECHK.TRANS64 P0, [R0+URZ+0xa0], R2 ;  /* 0x0000a002000085a7 */ /* 0x000ea400080010ff */
[----:B--2---:R-:W-:Y:S05]  /*9260*/  @!P0 BRA `(.L_x_139) ;  /* 0xfffffffc00f08947 */ /* 0x004fea000383ffff */
[----:B------:R-:W-:Y:S05]  /*9270*/  BRA `(.L_x_45) ;  /* 0xffffff9400bc7947 */ /* 0x000fea000383ffff */
.L_x_53:
[----:B-1----:R1:W2:Y:S02]  /*9280*/  SYNCS.PHASECHK.TRANS64.TRYWAIT P1, [R0+URZ+0x90], R2 ;  /* 0x00009002000075a7 */ /* 0x0022a400080211ff */
[----:B--2---:R-:W-:Y:S05]  /*9290*/  @!P1 NANOSLEEP.SYNCS 0x989680 ;  /* 0x009896800000995d */ /* 0x004fea0003900000 */
[----:B------:R-:W2:Y:S02]  /*92a0*/  @!P1 SYNCS.PHASECHK.TRANS64 P1, [R0+URZ+0x90], R2 ;  /* 0x00009002000095a7 */ /* 0x000ea400080210ff */
[----:B--2---:R-:W-:Y:S05]  /*92b0*/  @!P1 BRA `(.L_x_53) ;  /* 0xfffffffc00f09947 */ /* 0x004fea000383ffff */
[----:B------:R-:W-:Y:S05]  /*92c0*/  BRA `(.L_x_140) ;  /* 0xffffff9c00147947 */ /* 0x000fea000383ffff */
.L_x_54:
[----:B------:R-:W-:-:S07]  /*92d0*/  MOV R2, UR9 ;  /* 0x0000000900027c02 */ /* 0x000fce0008000f00 */
.L_x_141:
[----:B-1----:R1:W2:Y:S02]  /*92e0*/  SYNCS.PHASECHK.TRANS64.TRYWAIT P0, [R2+URZ+0xd0], R0 ;  /* 0x0000d000020075a7 */ /* 0x0022a400080011ff */
[----:B--2---:R-:W-:Y:S05]  /*92f0*/  @!P0 NANOSLEEP.SYNCS 0x989680 ;  /* 0x009896800000895d */ /* 0x004fea0003900000 */
[----:B------:R-:W2:Y:S02]  /*9300*/  @!P0 SYNCS.PHASECHK.TRANS64 P0, [R2+URZ+0xd0], R0 ;  /* 0x0000d000020085a7 */ /* 0x000ea400080010ff */
[----:B--2---:R-:W-:Y:S05]  /*9310*/  @!P0 BRA `(.L_x_141) ;  /* 0xfffffffc00f08947 */ /* 0x004fea000383ffff */
[----:B------:R-:W-:Y:S05]  /*9320*/  BRA `(.L_x_142) ;  /* 0xffffff9c00487947 */ /* 0x000fea000383ffff */
.L_x_57:
[----:B------:R-:W-:Y:S07]  /*9330*/  MOV R0, UR7 ;  /* 0x0000000700007c02 */ /* 0x000fee0008000f00 */
.L_x_143:
[----:B-1----:R1:W2:Y:S02]  /*9340*/  SYNCS.PHASECHK.TRANS64.TRYWAIT P0, [R0+URZ], R2 ;  /* 0x00000002000075a7 */ /* 0x0022a400080011ff */
[----:B--2---:R-:W-:Y:S05]  /*9350*/  @!P0 NANOSLEEP.SYNCS 0x989680 ;  /* 0x009896800000895d */ /* 0x004fea0003900000 */
[----:B------:R-:W2:Y:S02]  /*9360*/  @!P0 SYNCS.PHASECHK.TRANS64 P0, [R0+URZ], R2 ;  /* 0x00000002000085a7 */ /* 0x000ea400080010ff */
[----:B--2---:R-:W-:Y:S05]  /*9370*/  @!P0 BRA `(.L_x_143) ;  /* 0xfffffffc00f08947 */ /* 0x004fea000383ffff */
[----:B------:R-:W-:Y:S05]  /*9380*/  BRA `(.L_x_56) ;  /* 0xffffff9c00807947 */ /* 0x000fea000383ffff */
.L_x_60:
[----:B------:R-:W-:-:S07]  /*9390*/  MOV R0, UR5 ;  /* 0x0000000500007c02 */ /* 0x000fce0008000f00 */
.L_x_144:
[----:B--2---:R2:W3:Y:S02]  /*93a0*/  SYNCS.PHASECHK.TRANS64.TRYWAIT P0, [R0+URZ], R2 ;  /* 0x00000002000075a7 */ /* 0x0044e400080011ff */
[----:B---3--:R-:W-:Y:S05]  /*93b0*/  @!P0 NANOSLEEP.SYNCS 0x989680 ;  /* 0x009896800000895d */ /* 0x008fea0003900000 */
[----:B------:R-:W3:Y:S02]  /*93c0*/  @!P0 SYNCS.PHASECHK.TRANS64 P0, [R0+URZ], R2 ;  /* 0x00000002000085a7 */ /* 0x000ee400080010ff */
[----:B---3--:R-:W-:Y:S05]  /*93d0*/  @!P0 BRA `(.L_x_144) ;  /* 0xfffffffc00f08947 */ /* 0x008fea000383ffff */
[----:B------:R-:W-:Y:S05]  /*93e0*/  BRA `(.L_x_145) ;  /* 0xffffffa000207947 */ /* 0x000fea000383ffff */
.L_x_61:
[----:B------:R-:W-:-:S07]  /*93f0*/  MOV R0, UR5 ;  /* 0x0000000500007c02 */ /* 0x000fce0008000f00 */
.L_x_146:
[----:B--2---:R2:W3:Y:S02]  /*9400*/  SYNCS.PHASECHK.TRANS64.TRYWAIT P0, [R0+URZ], R3 ;  /* 0x00000003000075a7 */ /* 0x0044e400080011ff */
[----:B---3--:R-:W-:Y:S05]  /*9410*/  @!P0 NANOSLEEP.SYNCS 0x989680 ;  /* 0x009896800000895d */ /* 0x008fea0003900000 */
[----:B------:R-:W3:Y:S02]  /*9420*/  @!P0 SYNCS.PHASECHK.TRANS64 P0, [R0+URZ], R3 ;  /* 0x00000003000085a7 */ /* 0x000ee400080010ff */
[----:B---3--:R-:W-:Y:S05]  /*9430*/  @!P0 BRA `(.L_x_146) ;  /* 0xfffffffc00f08947 */ /* 0x008fea000383ffff */
[----:B------:R-:W-:Y:S05]  /*9440*/  BRA `(.L_x_147) ;  /* 0xffffffa0002c7947 */ /* 0x000fea000383ffff */
.L_x_62:
[----:B------:R-:W-:-:S07]  /*9450*/  MOV R0, UR5 ;  /* 0x0000000500007c02 */ /* 0x000fce0008000f00 */
.L_x_148:
[----:B--2---:R2:W3:Y:S02]  /*9460*/  SYNCS.PHASECHK.TRANS64.TRYWAIT P0, [R0+URZ], R3 ;  /* 0x00000003000075a7 */ /* 0x0044e400080011ff */
[----:B---3--:R-:W-:Y:S05]  /*9470*/  @!P0 NANOSLEEP.SYNCS 0x989680 ;  /* 0x009896800000895d */ /* 0x008fea0003900000 */
[----:B------:R-:W3:Y:S02]  /*9480*/  @!P0 SYNCS.PHASECHK.TRANS64 P0, [R0+URZ], R3 ;  /* 0x00000003000085a7 */ /* 0x000ee400080010ff */
[----:B---3--:R-:W-:Y:S05]  /*9490*/  @!P0 BRA `(.L_x_148) ;  /* 0xfffffffc00f08947 */ /* 0x008fea000383ffff */
[----:B------:R-:W-:Y:S05]  /*94a0*/  BRA `(.L_x_149) ;  /* 0xffffffa000387947 */ /* 0x000fea000383ffff */
.L_x_63:
[----:B--2---:R-:W-:-:S07]  /*94b0*/  MOV R0, UR7 ;  /* 0x0000000700007c02 */ /* 0x004fce0008000f00 */
.L_x_150:
[----:B--2---:R2:W3:Y:S02]  /*94c0*/  SYNCS.PHASECHK.TRANS64.TRYWAIT P0, [R0+URZ], R2 ;  /* 0x00000002000075a7 */ /* 0x0044e400080011ff */
[----:B---3--:R-:W-:Y:S05]  /*94d0*/  @!P0 NANOSLEEP.SYNCS 0x989680 ;  /* 0x009896800000895d */ /* 0x008fea0003900000 */
[----:B------:R-:W3:Y:S02]  /*94e0*/  @!P0 SYNCS.PHASECHK.TRANS64 P0, [R0+URZ], R2 ;  /* 0x00000002000085a7 */ /* 0x000ee400080010ff */
[----:B---3--:R-:W-:Y:S05]  /*94f0*/  @!P0 BRA `(.L_x_150) ;  /* 0xfffffffc00f08947 */ /* 0x008fea000383ffff */
[----:B------:R-:W-:Y:S05]  /*9500*/  BRA `(.L_x_151) ;  /* 0xffffffa000447947 */ /* 0x000fea000383ffff */
.L_x_68:
[----:B--2---:R2:W3:Y:S02]  /*9510*/  SYNCS.PHASECHK.TRANS64.TRYWAIT P0, [R0+URZ+0x90], R2 ;  /* 0x00009002000075a7 */ /* 0x0044e400080011ff */
[----:B---3--:R-:W-:Y:S05]  /*9520*/  @!P0 NANOSLEEP.SYNCS 0x989680 ;  /* 0x009896800000895d */ /* 0x008fea0003900000 */
[----:B------:R-:W3:Y:S02]  /*9530*/  @!P0 SYNCS.PHASECHK.TRANS64 P0, [R0+URZ+0x90], R2 ;  /* 0x00009002000085a7 */ /* 0x000ee400080010ff */
[----:B---3--:R-:W-:Y:S05]  /*9540*/  @!P0 BRA `(.L_x_68) ;  /* 0xfffffffc00f08947 */ /* 0x008fea000383ffff */
[----:B------:R-:W-:Y:S05]  /*9550*/  BRA `(.L_x_152) ;  /* 0xffffffa400507947 */ /* 0x000fea000383ffff */
.L_x_71:
[----:B------:R-:W-:Y:S07]  /*9560*/  MOV R0, UR7 ;  /* 0x0000000700007c02 */ /* 0x000fee0008000f00 */
.L_x_153:
[----:B--2---:R2:W3:Y:S02]  /*9570*/  SYNCS.PHASECHK.TRANS64.TRYWAIT P0, [R0+URZ+0x88], R2 ;  /* 0x00008802000075a7 */ /* 0x0044e400080011ff */
[----:B---3--:R-:W-:Y:S05]  /*9580*/  @!P0 NANOSLEEP.SYNCS 0x989680 ;  /* 0x009896800000895d */ /* 0x008fea0003900000 */
[----:B------:R-:W3:Y:S02]  /*9590*/  @!P0 SYNCS.PHASECHK.TRANS64 P0, [R0+URZ+0x88], R2 ;  /* 0x00008802000085a7 */ /* 0x000ee400080010ff */
[----:B---3--:R-:W-:Y:S05]  /*95a0*/  @!P0 BRA `(.L_x_153) ;  /* 0xfffffffc00f08947 */ /* 0x008fea000383ffff */
[----:B------:R-:W-:Y:S05]  /*95b0*/  BRA `(.L_x_70) ;  /* 0xffffffa800307947 */ /* 0x000fea000383ffff */
.L_x_74:
[----:B------:R-:W-:Y:S07]  /*95c0*/  MOV R0, UR7 ;  /* 0x0000000700007c02 */ /* 0x000fee0008000f00 */
.L_x_154:
[----:B-1----:R1:W2:Y:S02]  /*95d0*/  SYNCS.PHASECHK.TRANS64.TRYWAIT P0, [R0+URZ+0x60], R14 ;  /* 0x0000600e000075a7 */ /* 0x0022a400080011ff */
[----:B--2---:R-:W-:Y:S05]  /*95e0*/  @!P0 NANOSLEEP.SYNCS 0x989680 ;  /* 0x009896800000895d */ /* 0x004fea0003900000 */
[----:B------:R-:W2:Y:S02]  /*95f0*/  @!P0 SYNCS.PHASECHK.TRANS64 P0, [R0+URZ+0x60], R14 ;  /* 0x0000600e000085a7 */ /* 0x000ea400080010ff */
[----:B--2---:R-:W-:Y:S05]  /*9600*/  @!P0 BRA `(.L_x_154) ;  /* 0xfffffffc00f08947 */ /* 0x004fea000383ffff */
[----:B------:R-:W-:Y:S05]  /*9610*/  BRA `(.L_x_155) ;  /* 0xffffffa800a87947 */ /* 0x000fea000383ffff */
.L_x_75:
[----:B------:R-:W-:Y:S07]  /*9620*/  MOV R0, UR7 ;  /* 0x0000000700007c02 */ /* 0x000fee0008000f00 */
.L_x_156:
[----:B-1----:R1:W2:Y:S02]  /*9630*/  SYNCS.PHASECHK.TRANS64.TRYWAIT P0, [R0+URZ+0x68], R14 ;  /* 0x0000680e000075a7 */ /* 0x0022a400080011ff */
[----:B--2---:R-:W-:Y:S05]  /*9640*/  @!P0 NANOSLEEP.SYNCS 0x989680 ;  /* 0x009896800000895d */ /* 0x004fea0003900000 */
[----:B------:R-:W2:Y:S02]  /*9650*/  @!P0 SYNCS.PHASECHK.TRANS64 P0, [R0+URZ+0x68], R14 ;  /* 0x0000680e000085a7 */ /* 0x000ea400080010ff */
[----:B--2---:R-:W-:Y:S05]  /*9660*/  @!P0 BRA `(.L_x_156) ;  /* 0xfffffffc00f08947 */ /* 0x004fea000383ffff */
[----:B------:R-:W-:Y:S05]  /*9670*/  BRA `(.L_x_157) ;  /* 0xffffffa800e07947 */ /* 0x000fea000383ffff */
.L_x_76:
[----:B------:R-:W-:Y:S07]  /*9680*/  MOV R0, UR7 ;  /* 0x0000000700007c02 */ /* 0x000fee0008000f00 */
.L_x_158:
[----:B-1----:R1:W2:Y:S02]  /*9690*/  SYNCS.PHASECHK.TRANS64.TRYWAIT P0, [R0+URZ+0x70], R14 ;  /* 0x0000700e000075a7 */ /* 0x0022a400080011ff */
[----:B--2---:R-:W-:Y:S05]  /*96a0*/  @!P0 NANOSLEEP.SYNCS 0x989680 ;  /* 0x009896800000895d */ /* 0x004fea0003900000 */
[----:B------:R-:W2:Y:S02]  /*96b0*/  @!P0 SYNCS.PHASECHK.TRANS64 P0, [R0+URZ+0x70], R14 ;  /* 0x0000700e000085a7 */ /* 0x000ea400080010ff */
[----:B--2---:R-:W-:Y:S05]  /*96c0*/  @!P0 BRA `(.L_x_158) ;  /* 0xfffffffc00f08947 */ /* 0x004fea000383ffff */
[----:B------:R-:W-:Y:S05]  /*96d0*/  BRA `(.L_x_159) ;  /* 0xffffffac00247947 */ /* 0x000fea000383ffff */
.L_x_77:
[----:B------:R-:W-:Y:S07]  /*96e0*/  MOV R0, UR7 ;  /* 0x0000000700007c02 */ /* 0x000fee0008000f00 */
.L_x_160:
[----:B-1----:R1:W2:Y:S02]  /*96f0*/  SYNCS.PHASECHK.TRANS64.TRYWAIT P0, [R0+URZ+0x78], R14 ;  /* 0x0000780e000075a7 */ /* 0x0022a400080011ff */
[----:B--2---:R-:W-:Y:S05]  /*9700*/  @!P0 NANOSLEEP.SYNCS 0x989680 ;  /* 0x009896800000895d */ /* 0x004fea0003900000 */
[----:B------:R-:W2:Y:S02]  /*9710*/  @!P0 SYNCS.PHASECHK.TRANS64 P0, [R0+URZ+0x78], R14 ;  /* 0x0000780e000085a7 */ /* 0x000ea400080010ff */
[----:B--2---:R-:W-:Y:S05]  /*9720*/  @!P0 BRA `(.L_x_160) ;  /* 0xfffffffc00f08947 */ /* 0x004fea000383ffff */
[----:B------:R-:W-:Y:S05]  /*9730*/  BRA `(.L_x_161) ;  /* 0xffffffac00a87947 */ /* 0x000fea000383ffff */
.L_x_79:
[----:B------:R-:W-:-:S07]  /*9740*/  MOV R0, UR7 ;  /* 0x0000000700007c02 */ /* 0x000fce0008000f00 */
.L_x_162:
[----:B-1----:R1:W3:Y:S02]  /*9750*/  SYNCS.PHASECHK.TRANS64.TRYWAIT P0, [R0+URZ+0x60], R2 ;  /* 0x00006002000075a7 */ /* 0x0022e400080011ff */
[----:B---3--:R-:W-:Y:S05]  /*9760*/  @!P0 NANOSLEEP.SYNCS 0x989680 ;  /* 0x009896800000895d */ /* 0x008fea0003900000 */
[----:B------:R-:W3:Y:S02]  /*9770*/  @!P0 SYNCS.PHASECHK.TRANS64 P0, [R0+URZ+0x60], R2 ;  /* 0x00006002000085a7 */ /* 0x000ee400080010ff */
[----:B---3--:R-:W-:Y:S05]  /*9780*/  @!P0 BRA `(.L_x_162) ;  /* 0xfffffffc00f08947 */ /* 0x008fea000383ffff */
[----:B------:R-:W-:Y:S05]  /*9790*/  BRA `(.L_x_163) ;  /* 0xffffffb000187947 */ /* 0x000fea000383ffff */
.L_x_80:
[----:B-1----:R-:W-:-:S07]  /*97a0*/  MOV R0, UR7 ;  /* 0x0000000700007c02 */ /* 0x002fce0008000f00 */
.L_x_164:
[----:B-1----:R1:W3:Y:S02]  /*97b0*/  SYNCS.PHASECHK.TRANS64.TRYWAIT P0, [R0+URZ+0x68], R2 ;  /* 0x00006802000075a7 */ /* 0x0022e400080011ff */
[----:B---3--:R-:W-:Y:S05]  /*97c0*/  @!P0 NANOSLEEP.SYNCS 0x989680 ;  /* 0x009896800000895d */ /* 0x008fea0003900000 */
[----:B------:R-:W3:Y:S02]  /*97d0*/  @!P0 SYNCS.PHASECHK.TRANS64 P0, [R0+URZ+0x68], R2 ;  /* 0x00006802000085a7 */ /* 0x000ee400080010ff */
[----:B---3--:R-:W-:Y:S05]  /*97e0*/  @!P0 BRA `(.L_x_164) ;  /* 0xfffffffc00f08947 */ /* 0x008fea000383ffff */
[----:B------:R-:W-:Y:S05]  /*97f0*/  BRA `(.L_x_165) ;  /* 0xffffffb000087947 */ /* 0x000fea000383ffff */
.L_x_81:
[----:B-1----:R-:W-:-:S07]  /*9800*/  MOV R0, UR7 ;  /* 0x0000000700007c02 */ /* 0x002fce0008000f00 */
.L_x_166:
[----:B-1----:R1:W3:Y:S02]  /*9810*/  SYNCS.PHASECHK.TRANS64.TRYWAIT P0, [R0+URZ+0x70], R2 ;  /* 0x00007002000075a7 */ /* 0x0022e400080011ff */
[----:B---3--:R-:W-:Y:S05]  /*9820*/  @!P0 NANOSLEEP.SYNCS 0x989680 ;  /* 0x009896800000895d */ /* 0x008fea0003900000 */
[----:B------:R-:W3:Y:S02]  /*9830*/  @!P0 SYNCS.PHASECHK.TRANS64 P0, [R0+URZ+0x70], R2 ;  /* 0x00007002000085a7 */ /* 0x000ee400080010ff */
[----:B---3--:R-:W-:Y:S05]  /*9840*/  @!P0 BRA `(.L_x_166) ;  /* 0xfffffffc00f08947 */ /* 0x008fea000383ffff */
[----:B------:R-:W-:Y:S05]  /*9850*/  BRA `(.L_x_167) ;  /* 0xffffffac00f87947 */ /* 0x000fea000383ffff */
.L_x_83:
[----:B--2---:R2:W4:Y:S02]  /*9860*/  SYNCS.PHASECHK.TRANS64.TRYWAIT P0, [R0+URZ+0x90], R2 ;  /* 0x00009002000075a7 */ /* 0x00452400080011ff */
[----:B----4-:R-:W-:Y:S05]  /*9870*/  @!P0 NANOSLEEP.SYNCS 0x989680 ;  /* 0x009896800000895d */ /* 0x010fea0003900000 */
[----:B------:R-:W4:Y:S02]  /*9880*/  @!P0 SYNCS.PHASECHK.TRANS64 P0, [R0+URZ+0x90], R2 ;  /* 0x00009002000085a7 */ /* 0x000f2400080010ff */
[----:B----4-:R-:W-:Y:S05]  /*9890*/  @!P0 BRA `(.L_x_83) ;  /* 0xfffffffc00f08947 */ /* 0x010fea000383ffff */
[----:B------:R-:W-:Y:S05]  /*98a0*/  BRA `(.L_x_168) ;  /* 0xffffffb000c47947 */ /* 0x000fea000383ffff */
.L_x_94:
[----:B-1----:R1:W3:Y:S02]  /*98b0*/  SYNCS.PHASECHK.TRANS64.TRYWAIT P1, [R2+URZ+0x40], R0 ;  /* 0x00004000020075a7 */ /* 0x0022e400080211ff */
[----:B---3--:R-:W-:Y:S05]  /*98c0*/  @!P1 NANOSLEEP.SYNCS 0x989680 ;  /* 0x009896800000995d */ /* 0x008fea0003900000 */
[----:B------:R-:W3:Y:S02]  /*98d0*/  @!P1 SYNCS.PHASECHK.TRANS64 P1, [R2+URZ+0x40], R0 ;  /* 0x00004000020095a7 */ /* 0x000ee400080210ff */
[----:B---3--:R-:W-:Y:S05]  /*98e0*/  @!P1 BRA `(.L_x_94) ;  /* 0xfffffffc00f09947 */ /* 0x008fea000383ffff */
[----:B------:R-:W-:Y:S05]  /*98f0*/  BRA `(.L_x_93) ;  /* 0xffffffbc00dc7947 */ /* 0x000fea000383ffff */
.L_x_96:
[----:B-1----:R1:W2:Y:S02]  /*9900*/  SYNCS.PHASECHK.TRANS64.TRYWAIT P0, [R113+URZ+0xb0], R3 ;  /* 0x0000b003710075a7 */ /* 0x0022a400080011ff */
[----:B--2---:R-:W-:Y:S05]  /*9910*/  @!P0 NANOSLEEP.SYNCS 0x989680 ;  /* 0x009896800000895d */ /* 0x004fea0003900000 */
[----:B------:R-:W2:Y:S02]  /*9920*/  @!P0 SYNCS.PHASECHK.TRANS64 P0, [R113+URZ+0xb0], R3 ;  /* 0x0000b003710085a7 */ /* 0x000ea400080010ff */
[----:B--2---:R-:W-:Y:S05]  /*9930*/  @!P0 BRA `(.L_x_96) ;  /* 0xfffffffc00f08947 */ /* 0x004fea000383ffff */
[----:B------:R-:W-:Y:S05]  /*9940*/  BRA `(.L_x_95) ;  /* 0xffffffc000307947 */ /* 0x000fea000383ffff */
.L_x_104:
[----:B--2---:R2:W3:Y:S02]  /*9950*/  SYNCS.PHASECHK.TRANS64.TRYWAIT P0, [R0+URZ+0x40], R3 ;  /* 0x00004003000075a7 */ /* 0x0044e400080011ff */
[----:B---3--:R-:W-:Y:S05]  /*9960*/  @!P0 NANOSLEEP.SYNCS 0x989680 ;  /* 0x009896800000895d */ /* 0x008fea0003900000 */
[----:B------:R-:W3:Y:S02]  /*9970*/  @!P0 SYNCS.PHASECHK.TRANS64 P0, [R0+URZ+0x40], R3 ;  /* 0x00004003000085a7 */ /* 0x000ee400080010ff */
[----:B---3--:R-:W-:Y:S05]  /*9980*/  @!P0 BRA `(.L_x_104) ;  /* 0xfffffffc00f08947 */ /* 0x008fea000383ffff */
[----:B------:R-:W-:Y:S05]  /*9990*/  BRA `(.L_x_103) ;  /* 0xffffffcc00207947 */ /* 0x000fea000383ffff */
.L_x_112:
[----:B--2---:R2:W3:Y:S02]  /*99a0*/  SYNCS.PHASECHK.TRANS64.TRYWAIT P0, [R0+URZ+0x40], R4 ;  /* 0x00004004000075a7 */ /* 0x0044e400080011ff */
[----:B---3--:R-:W-:Y:S05]  /*99b0*/  @!P0 NANOSLEEP.SYNCS 0x989680 ;  /* 0x009896800000895d */ /* 0x008fea0003900000 */
[----:B------:R-:W3:Y:S02]  /*99c0*/  @!P0 SYNCS.PHASECHK.TRANS64 P0, [R0+URZ+0x40], R4 ;  /* 0x00004004000085a7 */ /* 0x000ee400080010ff */
[----:B---3--:R-:W-:Y:S05]  /*99d0*/  @!P0 BRA `(.L_x_112) ;  /* 0xfffffffc00f08947 */ /* 0x008fea000383ffff */
[----:B------:R-:W-:Y:S05]  /*99e0*/  BRA `(.L_x_111) ;  /* 0xffffffd800647947 */ /* 0x000fea000383ffff */
.L_x_120:
[----:B--2---:R2:W3:Y:S02]  /*99f0*/  SYNCS.PHASECHK.TRANS64.TRYWAIT P0, [R0+URZ+0x40], R4 ;  /* 0x00004004000075a7 */ /* 0x0044e400080011ff */
[----:B---3--:R-:W-:Y:S05]  /*9a00*/  @!P0 NANOSLEEP.SYNCS 0x989680 ;  /* 0x009896800000895d */ /* 0x008fea0003900000 */
[----:B------:R-:W3:Y:S02]  /*9a10*/  @!P0 SYNCS.PHASECHK.TRANS64 P0, [R0+URZ+0x40], R4 ;  /* 0x00004004000085a7 */ /* 0x000ee400080010ff */
[----:B---3--:R-:W-:Y:S05]  /*9a20*/  @!P0 BRA `(.L_x_120) ;  /* 0xfffffffc00f08947 */ /* 0x008fea000383ffff */
[----:B------:R-:W-:Y:S05]  /*9a30*/  BRA `(.L_x_119) ;  /* 0xffffffe400b47947 */ /* 0x000fea000383ffff */
        .weak           $__internal_0_$__cuda_sm10x_tcgen05_guardrail_trap_col_being_dealloced_not_returned_by_alloc
        .type           $__internal_0_$__cuda_sm10x_tcgen05_guardrail_trap_col_being_dealloced_not_returned_by_alloc,@function
        .size           $__internal_0_$__cuda_sm10x_tcgen05_guardrail_trap_col_being_dealloced_not_returned_by_alloc,($__internal_1_$__cuda_sm10x_tcgen05_guardrail_trap_phase_invalid_during_alloc - $__internal_0_$__cuda_sm10x_tcgen05_guardrail_trap_col_being_dealloced_not_returned_by_alloc)
$__internal_0_$__cuda_sm10x_tcgen05_guardrail_trap_col_being_dealloced_not_returned_by_alloc:
[----:B------:R-:W-:Y:S05]  /*9a40*/  BPT.TRAP 0x1 ;  /* 0x000000040000795c */ /* 0x000fea0000300000 */
[----:B------:R-:W-:-:S04]  /*9a50*/  HFMA2 R3, -RZ, RZ, 0, 0 ;  /* 0x00000000ff037431 */ /* 0x000fc800000001ff */
[----:B------:R-:W-:Y:S05]  /*9a60*/  RET.REL.NODEC R2 `(_ZN7cutlass13device_kernelINS_4gemm6kernel13GemmUniversalIN4cute5tupleIJiiiiEEENS1_10collective13CollectiveMmaINS1_35MainloopSm100TmaUmmaWarpSpecializedILi4ELi2ELi4ENS5_IJNS4_1CILi1EEESB_SB_EEEEENS5_IJNSA_ILi64EEENSA_ILi256EEENSA_ILi32EEEEEENS_12float_e5m2_tENS5_IJlSB_lEEESI_SJ_NS4_8TiledMMAINS4_8MMA_AtomIJNS4_10MMA_TraitsINS4_19SM100_MMA_F8F6F4_SSEJSI_SI_fSE_SF_NS4_17integral_constantINS4_4UMMA5MajorELSQ_0EEESR_NSO_INSP_7ScaleInELSS_0EEEST_EEEEEENS4_6LayoutISC_NS5_IJNSA_ILi0EEESX_SX_EEEEENS5_IJNS4_10UnderscoreES10_S10_EEEEENS4_13SM90_TMA_LOADENS4_14ComposedLayoutINS4_7SwizzleILi1ELi4ELi3EEENS4_18smem_ptr_flag_bitsILi8EEENSW_INS5_IJNSA_ILi8EEESG_EEENS5_IJSG_SB_EEEEEEEvNS4_8identityES13_S1D_vS1E_EENS_8epilogue10collective18CollectiveEpilogueINS1G_23Sm100TmaWarpSpecializedILi4ELi2ELi32ELb0ELb0EEEJSH_NS5_IJNSW_ISE_SB_EES1L_EEESI_SJ_SI_SJ_NS1G_6fusion15FusionCallbacksIS1K_NS1N_17LinearCombinationISI_fSI_fLNS_15FloatRoundStyleE2EEESH_S1M_JEEENS4_5SM1004TMEM4LOAD26SM100_TMEM_LOAD_16dp32b32xES13_NS14_INS15_ILi2ELi4ELi3EEES18_NSW_INS5_IJS19_SE_EEENS5_IJSE_SB_EEEEEEENS4_39AutoVectorizingCopyWithAssumedAlignmentILi128EEENS4_14SM90_TMA_STOREES21_S23_S23_EEEvvEEEEvNT_6ParamsE) ;  /* 0xffffff6402647950 */ /* 0x000fea0003c3ffff */
        .weak           $__internal_1_$__cuda_sm10x_tcgen05_guardrail_trap_phase_invalid_during_alloc
        .type           $__internal_1_$__cuda_sm10x_tcgen05_guardrail_trap_phase_invalid_during_alloc,@function
        .size           $__internal_1_$__cuda_sm10x_tcgen05_guardrail_trap_phase_invalid_during_alloc,($__internal_2_$__cuda_sm10x_tcgen05_guardrail_trap_unallocated_columns_being_dealloced - $__internal_1_$__cuda_sm10x_tcgen05_guardrail_trap_phase_invalid_during_alloc)
$__internal_1_$__cuda_sm10x_tcgen05_guardrail_trap_phase_invalid_during_alloc:
[----:B------:R-:W-:Y:S05]  /*9a70*/  BPT.TRAP 0x1 ;  /* 0x000000040000795c */ /* 0x000fea0000300000 */
[----:B------:R-:W-:-:S04]  /*9a80*/  MOV R3, 0x0 ;  /* 0x0000000000037802 */ /* 0x000fc80000000f00 */
[----:B------:R-:W-:Y:S05]  /*9a90*/  RET.REL.NODEC R2 `(_ZN7cutlass13device_kernelINS_4gemm6kernel13GemmUniversalIN4cute5tupleIJiiiiEEENS1_10collective13CollectiveMmaINS1_35MainloopSm100TmaUmmaWarpSpecializedILi4ELi2ELi4ENS5_IJNS4_1CILi1EEESB_SB_EEEEENS5_IJNSA_ILi64EEENSA_ILi256EEENSA_ILi32EEEEEENS_12float_e5m2_tENS5_IJlSB_lEEESI_SJ_NS4_8TiledMMAINS4_8MMA_AtomIJNS4_10MMA_TraitsINS4_19SM100_MMA_F8F6F4_SSEJSI_SI_fSE_SF_NS4_17integral_constantINS4_4UMMA5MajorELSQ_0EEESR_NSO_INSP_7ScaleInELSS_0EEEST_EEEEEENS4_6LayoutISC_NS5_IJNSA_ILi0EEESX_SX_EEEEENS5_IJNS4_10UnderscoreES10_S10_EEEEENS4_13SM90_TMA_LOADENS4_14ComposedLayoutINS4_7SwizzleILi1ELi4ELi3EEENS4_18smem_ptr_flag_bitsILi8EEENSW_INS5_IJNSA_ILi8EEESG_EEENS5_IJSG_SB_EEEEEEEvNS4_8identityES13_S1D_vS1E_EENS_8epilogue10collective18CollectiveEpilogueINS1G_23Sm100TmaWarpSpecializedILi4ELi2ELi32ELb0ELb0EEEJSH_NS5_IJNSW_ISE_SB_EES1L_EEESI_SJ_SI_SJ_NS1G_6fusion15FusionCallbacksIS1K_NS1N_17LinearCombinationISI_fSI_fLNS_15FloatRoundStyleE2EEESH_S1M_JEEENS4_5SM1004TMEM4LOAD26SM100_TMEM_LOAD_16dp32b32xES13_NS14_INS15_ILi2ELi4ELi3EEES18_NSW_INS5_IJS19_SE_EEENS5_IJSE_SB_EEEEEEENS4_39AutoVectorizingCopyWithAssumedAlignmentILi128EEENS4_14SM90_TMA_STOREES21_S23_S23_EEEvvEEEEvNT_6ParamsE) ;  /* 0xffffff6402587950 */ /* 0x000fea0003c3ffff */
        .weak           $__internal_2_$__cuda_sm10x_tcgen05_guardrail_trap_unallocated_columns_being_dealloced
        .type           $__internal_2_$__cuda_sm10x_tcgen05_guardrail_trap_unallocated_columns_being_dealloced,@function
        .size           $__internal_2_$__cuda_sm10x_tcgen05_guardrail_trap_unallocated_columns_being_dealloced,(.L_x_170 - $__internal_2_$__cuda_sm10x_tcgen05_guardrail_trap_unallocated_columns_being_dealloced)
$__internal_2_$__cuda_sm10x_tcgen05_guardrail_trap_unallocated_columns_being_dealloced:
[----:B------:R-:W-:Y:S05]  /*9aa0*/  BPT.TRAP 0x1 ;  /* 0x000000040000795c */ /* 0x000fea0000300000 */
[----:B------:R-:W-:-:S04]  /*9ab0*/  HFMA2 R3, -RZ, RZ, 0, 0 ;  /* 0x00000000ff037431 */ /* 0x000fc800000001ff */
[----:B------:R-:W-:Y:S05]  /*9ac0*/  RET.REL.NODEC R2 `(_ZN7cutlass13device_kernelINS_4gemm6kernel13GemmUniversalIN4cute5tupleIJiiiiEEENS1_10collective13CollectiveMmaINS1_35MainloopSm100TmaUmmaWarpSpecializedILi4ELi2ELi4ENS5_IJNS4_1CILi1EEESB_SB_EEEEENS5_IJNSA_ILi64EEENSA_ILi256EEENSA_ILi32EEEEEENS_12float_e5m2_tENS5_IJlSB_lEEESI_SJ_NS4_8TiledMMAINS4_8MMA_AtomIJNS4_10MMA_TraitsINS4_19SM100_MMA_F8F6F4_SSEJSI_SI_fSE_SF_NS4_17integral_constantINS4_4UMMA5MajorELSQ_0EEESR_NSO_INSP_7ScaleInELSS_0EEEST_EEEEEENS4_6LayoutISC_NS5_IJNSA_ILi0EEESX_SX_EEEEENS5_IJNS4_10UnderscoreES10_S10_EEEEENS4_13SM90_TMA_LOADENS4_14ComposedLayoutINS4_7SwizzleILi1ELi4ELi3EEENS4_18smem_ptr_flag_bitsILi8EEENSW_INS5_IJNSA_ILi8EEESG_EEENS5_IJSG_SB_EEEEEEEvNS4_8identityES13_S1D_vS1E_EENS_8epilogue10collective18CollectiveEpilogueINS1G_23Sm100TmaWarpSpecializedILi4ELi2ELi32ELb0ELb0EEEJSH_NS5_IJNSW_ISE_SB_EES1L_EEESI_SJ_SI_SJ_NS1G_6fusion15FusionCallbacksIS1K_NS1N_17LinearCombinationISI_fSI_fLNS_15FloatRoundStyleE2EEESH_S1M_JEEENS4_5SM1004TMEM4LOAD26SM100_TMEM_LOAD_16dp32b32xES13_NS14_INS15_ILi2ELi4ELi3EEES18_NSW_INS5_IJS19_SE_EEENS5_IJSE_SB_EEEEEEENS4_39AutoVectorizingCopyWithAssumedAlignmentILi128EEENS4_14SM90_TMA_STOREES21_S23_S23_EEEvvEEEEvNT_6ParamsE) ;  /* 0xffffff64024c7950 */ /* 0x000fea0003c3ffff */
.L_x_169:
[----:B------:R-:W-:-:S00]  /*9ad0*/  BRA `(.L_x_169) ;  /* 0xfffffffc00fc7947 */ /* 0x000fc0000383ffff */
[----:B------:R-:W-:-:S00]  /*9ae0*/  NOP ;  /* 0x0000000000007918 */ /* 0x000fc00000000000 */
        /* <DEDUP_REMOVED lines=9> */
.L_x_170:


//--------------------- .nv.global.init           --------------------------
	.section	.nv.global.init,"aw",@progbits
.nv.global.init:
	.type		$str$27,@object
	.size		$str$27,($str$28 - $str$27)
$str$27:
        /*0000*/ 	.byte	0x28, 0x61, 0x64, 0x64, 0x72, 0x65, 0x73, 0x73, 0x20, 0x26, 0x20, 0x6d, 0x61, 0x73, 0x6b, 0x29
        /*0010*/ 	.byte	0x20, 0x3d, 0x3d, 0x20, 0x30, 0x00
	.type		$str$28,@object
	.size		$str$28,($str$26 - $str$28)
$str$28:
        /*0016*/ 	.byte	0x2f, 0x74, 0x6d, 0x70, 0x2f, 0x63, 0x75, 0x74, 0x6c, 0x61, 0x73, 0x73, 0x5f, 0x73, 0x77, 0x65
        /*0026*/ 	.byte	0x65, 0x70, 0x5f, 0x73, 0x72, 0x63, 0x2f, 0x69, 0x6e, 0x63, 0x6c, 0x75, 0x64, 0x65, 0x2f, 0x63
        /*0036*/ 	.byte	0x75, 0x74, 0x65, 0x2f, 0x70, 0x6f, 0x69, 0x6e, 0x74, 0x65, 0x72, 0x5f, 0x66, 0x6c, 0x61, 0x67
        /*0046*/ 	.byte	0x67, 0x65, 0x64, 0x2e, 0x68, 0x70, 0x70, 0x00
	.type		$str$26,@object
	.size		$str$26,($str$25 - $str$26)
$str$26:
        /*004e*/ 	.byte	0x2f, 0x74, 0x6d, 0x70, 0x2f, 0x63, 0x75, 0x74, 0x6c, 0x61, 0x73, 0x73, 0x5f, 0x73, 0x77, 0x65
        /*005e*/ 	.byte	0x65, 0x70, 0x5f, 0x73, 0x72, 0x63, 0x2f, 0x69, 0x6e, 0x63, 0x6c, 0x75, 0x64, 0x65, 0x2f, 0x63
        /*006e*/ 	.byte	0x75, 0x74, 0x65, 0x2f, 0x61, 0x74, 0x6f, 0x6d, 0x2f, 0x63, 0x6f, 0x70, 0x79, 0x5f, 0x74, 0x72
        /*007e*/ 	.byte	0x61, 0x69, 0x74, 0x73, 0x5f, 0x73, 0x6d, 0x31, 0x30, 0x30, 0x2e, 0x68, 0x70, 0x70, 0x00
	.type		$str$25,@object
	.size		$str$25,(__unnamed_1 - $str$25)
$str$25:
        /*008d*/ 	.byte	0x28, 0x28, 0x75, 0x69, 0x6e, 0x74, 0x33, 0x32, 0x5f, 0x74, 0x28, 0x74, 0x68, 0x72, 0x65, 0x61
        /*009d*/ 	.byte	0x64, 0x49, 0x64, 0x78, 0x2e, 0x78, 0x29, 0x20, 0x2f, 0x20, 0x33, 0x32, 0x29, 0x20, 0x25, 0x20
        /*00ad*/ 	.byte	0x34, 0x29, 0x20, 0x3d, 0x3d, 0x20, 0x28, 0x28, 0x28, 0x74, 0x6d, 0x65, 0x6d, 0x5f, 0x61, 0x64
        /*00bd*/ 	.byte	0x64, 0x72, 0x20, 0x3e, 0x3e, 0x20, 0x31, 0x36, 0x29, 0x20, 0x2f, 0x20, 0x33, 0x32, 0x29, 0x20
        /*00cd*/ 	.byte	0x25, 0x20, 0x34, 0x29, 0x00
	.type		__unnamed_1,@object
	.size		__unnamed_1,(__unnamed_2 - __unnamed_1)
__unnamed_1:
        /*00d2*/ 	.byte	0x61, 0x75, 0x74, 0x6f, 0x20, 0x63, 0x75, 0x74, 0x65, 0x3a, 0x3a, 0x61, 0x73, 0x5f, 0x70, 0x6f
        /* <DEDUP_REMOVED lines=24> */
        /*0262*/ 	.byte	0x3c, 0x34, 0x30, 0x39, 0x36, 0x3e, 0x3e, 0x3e, 0x3e, 0x5d, 0x00
	.type		__unnamed_2,@object
	.size		__unnamed_2,(__unnamed_3 - __unnamed_2)
__unnamed_2:
        /* <DEDUP_REMOVED lines=26> */
	.type		__unnamed_3,@object
	.size		__unnamed_3,(.L_3 - __unnamed_3)
__unnamed_3:
        /* <DEDUP_REMOVED lines=40> */
        /*0688*/ 	.byte	0x74, 0x65, 0x3a, 0x3a, 0x43, 0x3c, 0x30, 0x3e, 0x3e, 0x3e, 0x3e, 0x5d, 0x00
.L_3:


//--------------------- .nv.shared._ZN7cutlass13device_kernelINS_4gemm6kernel13GemmUniversalIN4cute5tupleIJiiiiEEENS1_10collective13CollectiveMmaINS1_35MainloopSm100TmaUmmaWarpSpecializedILi4ELi2ELi4ENS5_IJNS4_1CILi1EEESB_SB_EEEEENS5_IJNSA_ILi64EEENSA_ILi256EEENSA_ILi32EEEEEENS_12float_e5m2_tENS5_IJlSB_lEEESI_SJ_NS4_8TiledMMAINS4_8MMA_AtomIJNS4_10MMA_TraitsINS4_19SM100_MMA_F8F6F4_SSEJSI_SI_fSE_SF_NS4_17integral_constantINS4_4UMMA5MajorELSQ_0EEESR_NSO_INSP_7ScaleInELSS_0EEEST_EEEEEENS4_6LayoutISC_NS5_IJNSA_ILi0EEESX_SX_EEEEENS5_IJNS4_10UnderscoreES10_S10_EEEEENS4_13SM90_TMA_LOADENS4_14ComposedLayoutINS4_7SwizzleILi1ELi4ELi3EEENS4_18smem_ptr_flag_bitsILi8EEENSW_INS5_IJNSA_ILi8EEESG_EEENS5_IJSG_SB_EEEEEEEvNS4_8identityES13_S1D_vS1E_EENS_8epilogue10collective18CollectiveEpilogueINS1G_23Sm100TmaWarpSpecializedILi4ELi2ELi32ELb0ELb0EEEJSH_NS5_IJNSW_ISE_SB_EES1L_EEESI_SJ_SI_SJ_NS1G_6fusion15FusionCallbacksIS1K_NS1N_17LinearCombinationISI_fSI_fLNS_15FloatRoundStyleE2EEESH_S1M_JEEENS4_5SM1004TMEM4LOAD26SM100_TMEM_LOAD_16dp32b32xES13_NS14_INS15_ILi2ELi4ELi3EEES18_NSW_INS5_IJS19_SE_EEENS5_IJSE_SB_EEEEEEENS4_39AutoVectorizingCopyWithAssumedAlignmentILi128EEENS4_14SM90_TMA_STOREES21_S23_S23_EEEvvEEEEvNT_6ParamsE --------------------------
	.section	.nv.shared._ZN7cutlass13device_kernelINS_4gemm6kernel13GemmUniversalIN4cute5tupleIJiiiiEEENS1_10collective13CollectiveMmaINS1_35MainloopSm100TmaUmmaWarpSpecializedILi4ELi2ELi4ENS5_IJNS4_1CILi1EEESB_SB_EEEEENS5_IJNSA_ILi64EEENSA_ILi256EEENSA_ILi32EEEEEENS_12float_e5m2_tENS5_IJlSB_lEEESI_SJ_NS4_8TiledMMAINS4_8MMA_AtomIJNS4_10MMA_TraitsINS4_19SM100_MMA_F8F6F4_SSEJSI_SI_fSE_SF_NS4_17integral_constantINS4_4UMMA5MajorELSQ_0EEESR_NSO_INSP_7ScaleInELSS_0EEEST_EEEEEENS4_6LayoutISC_NS5_IJNSA_ILi0EEESX_SX_EEEEENS5_IJNS4_10UnderscoreES10_S10_EEEEENS4_13SM90_TMA_LOADENS4_14ComposedLayoutINS4_7SwizzleILi1ELi4ELi3EEENS4_18smem_ptr_flag_bitsILi8EEENSW_INS5_IJNSA_ILi8EEESG_EEENS5_IJSG_SB_EEEEEEEvNS4_8identityES13_S1D_vS1E_EENS_8epilogue10collective18CollectiveEpilogueINS1G_23Sm100TmaWarpSpecializedILi4ELi2ELi32ELb0ELb0EEEJSH_NS5_IJNSW_ISE_SB_EES1L_EEESI_SJ_SI_SJ_NS1G_6fusion15FusionCallbacksIS1K_NS1N_17LinearCombinationISI_fSI_fLNS_15FloatRoundStyleE2EEESH_S1M_JEEENS4_5SM1004TMEM4LOAD26SM100_TMEM_LOAD_16dp32b32xES13_NS14_INS15_ILi2ELi4ELi3EEES18_NSW_INS5_IJS19_SE_EEENS5_IJSE_SB_EEEEEEENS4_39AutoVectorizingCopyWithAssumedAlignmentILi128EEENS4_14SM90_TMA_STOREES21_S23_S23_EEEvvEEEEvNT_6ParamsE,"aw",@nobits
	.sectionflags	@""
	.align	16
	.zero		1024


//--------------------- .nv.shared.reserved.0     --------------------------
	.section	.nv.shared.reserved.0,"aw",@nobits
	.weak		__nv_reservedSMEM_offset_0_alias
	.size		__nv_reservedSMEM_offset_0_alias, 0, 64
	.other		__nv_reservedSMEM_offset_0_alias,@"STO_CUDA_RESERVED_SHARED STV_DEFAULT"
__nv_reservedSMEM_offset_0_alias:
	.zero		0
.nv.shared.reserved.0:
	.zero		64
	.weak		__nv_reservedSMEM_tcgen05_partition
	.type		__nv_reservedSMEM_tcgen05_partition,@object
	.size		__nv_reservedSMEM_tcgen05_partition,(.L_0 - __nv_reservedSMEM_tcgen05_partition)
__nv_reservedSMEM_tcgen05_partition:
	.zero		32
.L_0:


//--------------------- .nv.global                --------------------------
	.section	.nv.global,"aw",@nobits
.nv.global:
	.type		_ZN40_INTERNAL_6270d057_4_k_cu_d7b752d1_301244cute1_E,@object
	.size		_ZN40_INTERNAL_6270d057_4_k_cu_d7b752d1_301244cute1_E,(_ZN40_INTERNAL_6270d057_4_k_cu_d7b752d1_301244cuda3std3__45__cpo6cbeginE - _ZN40_INTERNAL_6270d057_4_k_cu_d7b752d1_301244cute1_E)
_ZN40_INTERNAL_6270d057_4_k_cu_d7b752d1_301244cute1_E:
	.zero		1
	.type		_ZN40_INTERNAL_6270d057_4_k_cu_d7b752d1_301244cuda3std3__45__cpo6cbeginE,@object
	.size		_ZN40_INTERNAL_6270d057_4_k_cu_d7b752d1_301244cuda3std3__45__cpo6cbeginE,(_ZN40_INTERNAL_6270d057_4_k_cu_d7b752d1_301244cuda3std3__48in_placeE - _ZN40_INTERNAL_6270d057_4_k_cu_d7b752d1_301244cuda3std3__45__cpo6cbeginE)
_ZN40_INTERNAL_6270d057_4_k_cu_d7b752d1_301244cuda3std3__45__cpo6cbeginE:
	.zero		1
	.type		_ZN40_INTERNAL_6270d057_4_k_cu_d7b752d1_301244cuda3std3__48in_placeE,@object
	.size		_ZN40_INTERNAL_6270d057_4_k_cu_d7b752d1_301244cuda3std3__48in_placeE,(_ZN40_INTERNAL_6270d057_4_k_cu_d7b752d1_301244cuda3std6ranges3__45__cpo9iter_moveE - _ZN40_INTERNAL_6270d057_4_k_cu_d7b752d1_301244cuda3std3__48in_placeE)
_ZN40_INTERNAL_6270d057_4_k_cu_d7b752d1_301244cuda3std3__48in_placeE:
	.zero		1
	.type		_ZN40_INTERNAL_6270d057_4_k_cu_d7b752d1_301244cuda3std6ranges3__45__cpo9iter_moveE,@object
	.size		_ZN40_INTERNAL_6270d057_4_k_cu_d7b752d1_301244cuda3std6ranges3__45__cpo9iter_moveE,(_ZN40_INTERNAL_6270d057_4_k_cu_d7b752d1_301244cuda3std3__45__cpo5beginE - _ZN40_INTERNAL_6270d057_4_k_cu_d7b752d1_301244cuda3std6ranges3__45__cpo9iter_moveE)
_ZN40_INTERNAL_6270d057_4_k_cu_d7b752d1_301244cuda3std6ranges3__45__cpo9iter_moveE:
	.zero		1
	.type		_ZN40_INTERNAL_6270d057_4_k_cu_d7b752d1_301244cuda3std3__45__cpo5beginE,@object
	.size		_ZN40_INTERNAL_6270d057_4_k_cu_d7b752d1_301244cuda3std3__45__cpo5beginE,(_ZN40_INTERNAL_6270d057_4_k_cu_d7b752d1_301244cuda3std3__442_GLOBAL__N__6270d057_4_k_cu_d7b752d1_301246ignoreE - _ZN40_INTERNAL_6270d057_4_k_cu_d7b752d1_301244cuda3std3__45__cpo5beginE)
_ZN40_INTERNAL_6270d057_4_k_cu_d7b752d1_301244cuda3std3__45__cpo5beginE:
	.zero		1
	.type		_ZN40_INTERNAL_6270d057_4_k_cu_d7b752d1_301244cuda3std3__442_GLOBAL__N__6270d057_4_k_cu_d7b752d1_301246ignoreE,@object
	.size		_ZN40_INTERNAL_6270d057_4_k_cu_d7b752d1_301244cuda3std3__442_GLOBAL__N__6270d057_4_k_cu_d7b752d1_301246ignoreE,(_ZN40_INTERNAL_6270d057_4_k_cu_d7b752d1_301244cute7productE - _ZN40_INTERNAL_6270d057_4_k_cu_d7b752d1_301244cuda3std3__442_GLOBAL__N__6270d057_4_k_cu_d7b752d1_301246ignoreE)
_ZN40_INTERNAL_6270d057_4_k_cu_d7b752d1_301244cuda3std3__442_GLOBAL__N__6270d057_4_k_cu_d7b752d1_301246ignoreE:
	.zero		1
	.type		_ZN40_INTERNAL_6270d057_4_k_cu_d7b752d1_301244cute7productE,@object
	.size		_ZN40_INTERNAL_6270d057_4_k_cu_d7b752d1_301244cute7productE,(_ZN40_INTERNAL_6270d057_4_k_cu_d7b752d1_301244cuda3std3__45__cpo3endE - _ZN40_INTERNAL_6270d057_4_k_cu_d7b752d1_301244cute7productE)
_ZN40_INTERNAL_6270d057_4_k_cu_d7b752d1_301244cute7productE:
	.zero		1
	.type		_ZN40_INTERNAL_6270d057_4_k_cu_d7b752d1_301244cuda3std3__45__cpo3endE,@object
	.size		_ZN40_INTERNAL_6270d057_4_k_cu_d7b752d1_301244cuda3std3__45__cpo3endE,(_ZN40_INTERNAL_6270d057_4_k_cu_d7b752d1_301244cuda3std3__419piecewise_constructE - _ZN40_INTERNAL_6270d057_4_k_cu_d7b752d1_301244cuda3std3__45__cpo3endE)
_ZN40_INTERNAL_6270d057_4_k_cu_d7b752d1_301244cuda3std3__45__cpo3endE:
	.zero		1
	.type		_ZN40_INTERNAL_6270d057_4_k_cu_d7b752d1_301244cuda3std3__419piecewise_constructE,@object
	.size		_ZN40_INTERNAL_6270d057_4_k_cu_d7b752d1_301244cuda3std3__419piecewise_constructE,(_ZN40_INTERNAL_6270d057_4_k_cu_d7b752d1_301244cuda3std3__45__cpo4cendE - _ZN40_INTERNAL_6270d057_4_k_cu_d7b752d1_301244cuda3std3__419piecewise_constructE)
_ZN40_INTERNAL_6270d057_4_k_cu_d7b752d1_301244cuda3std3__419piecewise_constructE:
	.zero		1
	.type		_ZN40_INTERNAL_6270d057_4_k_cu_d7b752d1_301244cuda3std3__45__cpo4cendE,@object
	.size		_ZN40_INTERNAL_6270d057_4_k_cu_d7b752d1_301244cuda3std3__45__cpo4cendE,(_ZN40_INTERNAL_6270d057_4_k_cu_d7b752d1_301244cuda3std6ranges3__45__cpo4swapE - _ZN40_INTERNAL_6270d057_4_k_cu_d7b752d1_301244cuda3std3__45__cpo4cendE)
_ZN40_INTERNAL_6270d057_4_k_cu_d7b752d1_301244cuda3std3__45__cpo4cendE:
	.zero		1
	.type		_ZN40_INTERNAL_6270d057_4_k_cu_d7b752d1_301244cuda3std6ranges3__45__cpo4swapE,@object
	.size		_ZN40_INTERNAL_6270d057_4_k_cu_d7b752d1_301244cuda3std6ranges3__45__cpo4swapE,(.L_11 - _ZN40_INTERNAL_6270d057_4_k_cu_d7b752d1_301244cuda3std6ranges3__45__cpo4swapE)
_ZN40_INTERNAL_6270d057_4_k_cu_d7b752d1_301244cuda3std6ranges3__45__cpo4swapE:
	.zero		1
.L_11:


//--------------------- .nv.constant0._ZN7cutlass13device_kernelINS_4gemm6kernel13GemmUniversalIN4cute5tupleIJiiiiEEENS1_10collective13CollectiveMmaINS1_35MainloopSm100TmaUmmaWarpSpecializedILi4ELi2ELi4ENS5_IJNS4_1CILi1EEESB_SB_EEEEENS5_IJNSA_ILi64EEENSA_ILi256EEENSA_ILi32EEEEEENS_12float_e5m2_tENS5_IJlSB_lEEESI_SJ_NS4_8TiledMMAINS4_8MMA_AtomIJNS4_10MMA_TraitsINS4_19SM100_MMA_F8F6F4_SSEJSI_SI_fSE_SF_NS4_17integral_constantINS4_4UMMA5MajorELSQ_0EEESR_NSO_INSP_7ScaleInELSS_0EEEST_EEEEEENS4_6LayoutISC_NS5_IJNSA_ILi0EEESX_SX_EEEEENS5_IJNS4_10UnderscoreES10_S10_EEEEENS4_13SM90_TMA_LOADENS4_14ComposedLayoutINS4_7SwizzleILi1ELi4ELi3EEENS4_18smem_ptr_flag_bitsILi8EEENSW_INS5_IJNSA_ILi8EEESG_EEENS5_IJSG_SB_EEEEEEEvNS4_8identityES13_S1D_vS1E_EENS_8epilogue10collective18CollectiveEpilogueINS1G_23Sm100TmaWarpSpecializedILi4ELi2ELi32ELb0ELb0EEEJSH_NS5_IJNSW_ISE_SB_EES1L_EEESI_SJ_SI_SJ_NS1G_6fusion15FusionCallbacksIS1K_NS1N_17LinearCombinationISI_fSI_fLNS_15FloatRoundStyleE2EEESH_S1M_JEEENS4_5SM1004TMEM4LOAD26SM100_TMEM_LOAD_16dp32b32xES13_NS14_INS15_ILi2ELi4ELi3EEES18_NSW_INS5_IJS19_SE_EEENS5_IJSE_SB_EEEEEEENS4_39AutoVectorizingCopyWithAssumedAlignmentILi128EEENS4_14SM90_TMA_STOREES21_S23_S23_EEEvvEEEEvNT_6ParamsE --------------------------
	.section	.nv.constant0._ZN7cutlass13device_kernelINS_4gemm6kernel13GemmUniversalIN4cute5tupleIJiiiiEEENS1_10collective13CollectiveMmaINS1_35MainloopSm100TmaUmmaWarpSpecializedILi4ELi2ELi4ENS5_IJNS4_1CILi1EEESB_SB_EEEEENS5_IJNSA_ILi64EEENSA_ILi256EEENSA_ILi32EEEEEENS_12float_e5m2_tENS5_IJlSB_lEEESI_SJ_NS4_8TiledMMAINS4_8MMA_AtomIJNS4_10MMA_TraitsINS4_19SM100_MMA_F8F6F4_SSEJSI_SI_fSE_SF_NS4_17integral_constantINS4_4UMMA5MajorELSQ_0EEESR_NSO_INSP_7ScaleInELSS_0EEEST_EEEEEENS4_6LayoutISC_NS5_IJNSA_ILi0EEESX_SX_EEEEENS5_IJNS4_10UnderscoreES10_S10_EEEEENS4_13SM90_TMA_LOADENS4_14ComposedLayoutINS4_7SwizzleILi1ELi4ELi3EEENS4_18smem_ptr_flag_bitsILi8EEENSW_INS5_IJNSA_ILi8EEESG_EEENS5_IJSG_SB_EEEEEEEvNS4_8identityES13_S1D_vS1E_EENS_8epilogue10collective18CollectiveEpilogueINS1G_23Sm100TmaWarpSpecializedILi4ELi2ELi32ELb0ELb0EEEJSH_NS5_IJNSW_ISE_SB_EES1L_EEESI_SJ_SI_SJ_NS1G_6fusion15FusionCallbacksIS1K_NS1N_17LinearCombinationISI_fSI_fLNS_15FloatRoundStyleE2EEESH_S1M_JEEENS4_5SM1004TMEM4LOAD26SM100_TMEM_LOAD_16dp32b32xES13_NS14_INS15_ILi2ELi4ELi3EEES18_NSW_INS5_IJS19_SE_EEENS5_IJSE_SB_EEEEEEENS4_39AutoVectorizingCopyWithAssumedAlignmentILi128EEENS4_14SM90_TMA_STOREES21_S23_S23_EEEvvEEEEvNT_6ParamsE,"a",@progbits
	.sectionflags	@""
	.align	4
.nv.constant0._ZN7cutlass13device_kernelINS_4gemm6kernel13GemmUniversalIN4cute5tupleIJiiiiEEENS1_10collective13CollectiveMmaINS1_35MainloopSm100TmaUmmaWarpSpecializedILi4ELi2ELi4ENS5_IJNS4_1CILi1EEESB_SB_EEEEENS5_IJNSA_ILi64EEENSA_ILi256EEENSA_ILi32EEEEEENS_12float_e5m2_tENS5_IJlSB_lEEESI_SJ_NS4_8TiledMMAINS4_8MMA_AtomIJNS4_10MMA_TraitsINS4_19SM100_MMA_F8F6F4_SSEJSI_SI_fSE_SF_NS4_17integral_constantINS4_4UMMA5MajorELSQ_0EEESR_NSO_INSP_7ScaleInELSS_0EEEST_EEEEEENS4_6LayoutISC_NS5_IJNSA_ILi0EEESX_SX_EEEEENS5_IJNS4_10UnderscoreES10_S10_EEEEENS4_13SM90_TMA_LOADENS4_14ComposedLayoutINS4_7SwizzleILi1ELi4ELi3EEENS4_18smem_ptr_flag_bitsILi8EEENSW_INS5_IJNSA_ILi8EEESG_EEENS5_IJSG_SB_EEEEEEEvNS4_8identityES13_S1D_vS1E_EENS_8epilogue10collective18CollectiveEpilogueINS1G_23Sm100TmaWarpSpecializedILi4ELi2ELi32ELb0ELb0EEEJSH_NS5_IJNSW_ISE_SB_EES1L_EEESI_SJ_SI_SJ_NS1G_6fusion15FusionCallbacksIS1K_NS1N_17LinearCombinationISI_fSI_fLNS_15FloatRoundStyleE2EEESH_S1M_JEEENS4_5SM1004TMEM4LOAD26SM100_TMEM_LOAD_16dp32b32xES13_NS14_INS15_ILi2ELi4ELi3EEES18_NSW_INS5_IJS19_SE_EEENS5_IJSE_SB_EEEEEEENS4_39AutoVectorizingCopyWithAssumedAlignmentILi128EEENS4_14SM90_TMA_STOREES21_S23_S23_EEEvvEEEEvNT_6ParamsE:
	.zero		2944


//--------------------- SYMBOLS --------------------------

	.type		.nv.reservedSmem.offset0,@object
	.size		.nv.reservedSmem.offset0,0x4
	.type		.nv.reservedSmem.cap,@object
	.size		.nv.reservedSmem.cap,0x4
	.type		__assertfail,@function
